//
// Generated by NVIDIA NVVM Compiler
//
// Compiler Build ID: CL-36424714
// Cuda compilation tools, release 13.0, V13.0.88
// Based on NVVM 20.0.0
//

.version 9.0
.target sm_100
.address_size 64

	// .globl	_Z11SobelKernelPhiii

.visible .entry _Z11SobelKernelPhiii(
	.param .u64 .ptr .align 1 _Z11SobelKernelPhiii_param_0,
	.param .u32 _Z11SobelKernelPhiii_param_1,
	.param .u32 _Z11SobelKernelPhiii_param_2,
	.param .u32 _Z11SobelKernelPhiii_param_3
)
{
	.reg .pred 	%p<31>;
	.reg .b16 	%rs<29>;
	.reg .b32 	%r<95>;
	.reg .b32 	%f<95>;
	.reg .b64 	%rd<23>;

	ld.param.u64 	%rd2, [_Z11SobelKernelPhiii_param_0];
	ld.param.u32 	%r46, [_Z11SobelKernelPhiii_param_1];
	ld.param.u32 	%r44, [_Z11SobelKernelPhiii_param_2];
	ld.param.u32 	%r45, [_Z11SobelKernelPhiii_param_3];
	cvta.to.global.u64 	%rd1, %rd2;
	mov.u32 	%r47, %ctaid.x;
	mov.u32 	%r48, %ntid.x;
	mov.u32 	%r49, %tid.x;
	mad.lo.s32 	%r1, %r47, %r48, %r49;
	mov.u32 	%r50, %ctaid.y;
	mov.u32 	%r51, %ntid.y;
	mov.u32 	%r52, %tid.y;
	mad.lo.s32 	%r53, %r50, %r51, %r52;
	mul.lo.s32 	%r3, %r44, %r53;
	add.s32 	%r4, %r3, %r1;
	setp.ge.s32 	%p3, %r1, %r44;
	setp.ge.s32 	%p4, %r53, %r46;
	or.pred  	%p5, %p3, %p4;
	@%p5 bra 	$L__BB0_20;
	setp.eq.s32 	%p6, %r53, 0;
	sub.s32 	%r5, %r3, %r44;
	setp.lt.s32 	%p7, %r1, 1;
	mov.b32 	%r79, 0;
	or.pred  	%p8, %p7, %p6;
	@%p8 bra 	$L__BB0_3;
	add.s32 	%r55, %r1, %r5;
	add.s32 	%r56, %r55, -1;
	mul.lo.s32 	%r57, %r56, %r45;
	cvt.s64.s32 	%rd3, %r57;
	add.s64 	%rd4, %rd1, %rd3;
	ld.global.u8 	%rs1, [%rd4];
	ld.global.u8 	%rs2, [%rd4+1];
	ld.global.u8 	%rs3, [%rd4+2];
	cvt.rn.f32.u16 	%f1, %rs1;
	cvt.rn.f32.u16 	%f2, %rs2;
	mul.f32 	%f3, %f2, 0f3F371759;
	fma.rn.f32 	%f4, %f1, 0f3E59B3D0, %f3;
	cvt.rn.f32.u16 	%f5, %rs3;
	fma.rn.f32 	%f6, %f5, 0f3D93DD98, %f4;
	mov.f32 	%f7, 0f00000000;
	sub.f32 	%f8, %f7, %f6;
	cvt.rzi.s32.f32 	%r79, %f8;
$L__BB0_3:
	setp.eq.s32 	%p9, %r53, 0;
	setp.lt.s32 	%p10, %r1, 0;
	or.pred  	%p11, %p10, %p9;
	mov.u32 	%r82, %r79;
	@%p11 bra 	$L__BB0_5;
	add.s32 	%r58, %r1, %r5;
	mul.lo.s32 	%r59, %r58, %r45;
	cvt.s64.s32 	%rd5, %r59;
	add.s64 	%rd6, %rd1, %rd5;
	ld.global.u8 	%rs4, [%rd6];
	ld.global.u8 	%rs5, [%rd6+1];
	ld.global.u8 	%rs6, [%rd6+2];
	cvt.rn.f32.u16 	%f9, %rs4;
	cvt.rn.f32.u16 	%f10, %rs5;
	mul.f32 	%f11, %f10, 0f3F371759;
	fma.rn.f32 	%f12, %f9, 0f3E59B3D0, %f11;
	cvt.rn.f32.u16 	%f13, %rs6;
	fma.rn.f32 	%f14, %f13, 0f3D93DD98, %f12;
	cvt.rn.f32.s32 	%f15, %r79;
	fma.rn.f32 	%f16, %f14, 0f00000000, %f15;
	cvt.rzi.s32.f32 	%r79, %f16;
	add.f32 	%f17, %f14, %f14;
	sub.f32 	%f18, %f15, %f17;
	cvt.rzi.s32.f32 	%r82, %f18;
$L__BB0_5:
	setp.eq.s32 	%p12, %r53, 0;
	add.s32 	%r12, %r1, 1;
	setp.gt.s32 	%p13, %r1, -2;
	setp.lt.s32 	%p14, %r12, %r44;
	and.pred  	%p1, %p13, %p14;
	not.pred 	%p15, %p1;
	or.pred  	%p16, %p15, %p12;
	@%p16 bra 	$L__BB0_7;
	add.s32 	%r60, %r12, %r5;
	mul.lo.s32 	%r61, %r60, %r45;
	cvt.s64.s32 	%rd7, %r61;
	add.s64 	%rd8, %rd1, %rd7;
	ld.global.u8 	%rs7, [%rd8];
	ld.global.u8 	%rs8, [%rd8+1];
	ld.global.u8 	%rs9, [%rd8+2];
	cvt.rn.f32.u16 	%f19, %rs7;
	cvt.rn.f32.u16 	%f20, %rs8;
	mul.f32 	%f21, %f20, 0f3F371759;
	fma.rn.f32 	%f22, %f19, 0f3E59B3D0, %f21;
	cvt.rn.f32.u16 	%f23, %rs9;
	fma.rn.f32 	%f24, %f23, 0f3D93DD98, %f22;
	cvt.rn.f32.s32 	%f25, %r79;
	add.f32 	%f26, %f24, %f25;
	cvt.rzi.s32.f32 	%r79, %f26;
	cvt.rn.f32.s32 	%f27, %r82;
	sub.f32 	%f28, %f27, %f24;
	cvt.rzi.s32.f32 	%r82, %f28;
$L__BB0_7:
	setp.gt.s32 	%p17, %r1, 0;
	setp.le.s32 	%p18, %r1, %r44;
	and.pred  	%p2, %p17, %p18;
	not.pred 	%p19, %p2;
	@%p19 bra 	$L__BB0_9;
	add.s32 	%r62, %r4, -1;
	mul.lo.s32 	%r63, %r62, %r45;
	cvt.s64.s32 	%rd9, %r63;
	add.s64 	%rd10, %rd1, %rd9;
	ld.global.u8 	%rs10, [%rd10];
	ld.global.u8 	%rs11, [%rd10+1];
	ld.global.u8 	%rs12, [%rd10+2];
	cvt.rn.f32.u16 	%f29, %rs10;
	cvt.rn.f32.u16 	%f30, %rs11;
	mul.f32 	%f31, %f30, 0f3F371759;
	fma.rn.f32 	%f32, %f29, 0f3E59B3D0, %f31;
	cvt.rn.f32.u16 	%f33, %rs12;
	fma.rn.f32 	%f34, %f33, 0f3D93DD98, %f32;
	cvt.rn.f32.s32 	%f35, %r79;
	add.f32 	%f36, %f34, %f34;
	sub.f32 	%f37, %f35, %f36;
	cvt.rzi.s32.f32 	%r79, %f37;
	cvt.rn.f32.s32 	%f38, %r82;
	fma.rn.f32 	%f39, %f34, 0f00000000, %f38;
	cvt.rzi.s32.f32 	%r82, %f39;
$L__BB0_9:
	setp.lt.s32 	%p20, %r1, 0;
	@%p20 bra 	$L__BB0_11;
	mul.lo.s32 	%r64, %r4, %r45;
	cvt.s64.s32 	%rd11, %r64;
	add.s64 	%rd12, %rd1, %rd11;
	ld.global.u8 	%rs13, [%rd12];
	ld.global.u8 	%rs14, [%rd12+1];
	ld.global.u8 	%rs15, [%rd12+2];
	cvt.rn.f32.u16 	%f40, %rs13;
	cvt.rn.f32.u16 	%f41, %rs14;
	mul.f32 	%f42, %f41, 0f3F371759;
	fma.rn.f32 	%f43, %f40, 0f3E59B3D0, %f42;
	cvt.rn.f32.u16 	%f44, %rs15;
	fma.rn.f32 	%f45, %f44, 0f3D93DD98, %f43;
	cvt.rn.f32.s32 	%f46, %r79;
	fma.rn.f32 	%f47, %f45, 0f00000000, %f46;
	cvt.rzi.s32.f32 	%r79, %f47;
	cvt.rn.f32.s32 	%f48, %r82;
	fma.rn.f32 	%f49, %f45, 0f00000000, %f48;
	cvt.rzi.s32.f32 	%r82, %f49;
$L__BB0_11:
	@%p15 bra 	$L__BB0_13;
	mad.lo.s32 	%r65, %r45, %r4, %r45;
	cvt.s64.s32 	%rd13, %r65;
	add.s64 	%rd14, %rd1, %rd13;
	ld.global.u8 	%rs16, [%rd14];
	ld.global.u8 	%rs17, [%rd14+1];
	ld.global.u8 	%rs18, [%rd14+2];
	cvt.rn.f32.u16 	%f50, %rs16;
	cvt.rn.f32.u16 	%f51, %rs17;
	mul.f32 	%f52, %f51, 0f3F371759;
	fma.rn.f32 	%f53, %f50, 0f3E59B3D0, %f52;
	cvt.rn.f32.u16 	%f54, %rs18;
	fma.rn.f32 	%f55, %f54, 0f3D93DD98, %f53;
	cvt.rn.f32.s32 	%f56, %r79;
	fma.rn.f32 	%f57, %f55, 0f40000000, %f56;
	cvt.rzi.s32.f32 	%r79, %f57;
	cvt.rn.f32.s32 	%f58, %r82;
	fma.rn.f32 	%f59, %f55, 0f00000000, %f58;
	cvt.rzi.s32.f32 	%r82, %f59;
$L__BB0_13:
	add.s32 	%r29, %r53, 1;
	setp.ge.u32 	%p22, %r29, %r46;
	shl.b32 	%r66, %r44, 1;
	add.s32 	%r30, %r5, %r66;
	or.pred  	%p24, %p19, %p22;
	@%p24 bra 	$L__BB0_15;
	add.s32 	%r67, %r1, %r30;
	add.s32 	%r68, %r67, -1;
	mul.lo.s32 	%r69, %r68, %r45;
	cvt.s64.s32 	%rd15, %r69;
	add.s64 	%rd16, %rd1, %rd15;
	ld.global.u8 	%rs19, [%rd16];
	ld.global.u8 	%rs20, [%rd16+1];
	ld.global.u8 	%rs21, [%rd16+2];
	cvt.rn.f32.u16 	%f60, %rs19;
	cvt.rn.f32.u16 	%f61, %rs20;
	mul.f32 	%f62, %f61, 0f3F371759;
	fma.rn.f32 	%f63, %f60, 0f3E59B3D0, %f62;
	cvt.rn.f32.u16 	%f64, %rs21;
	fma.rn.f32 	%f65, %f64, 0f3D93DD98, %f63;
	cvt.rn.f32.s32 	%f66, %r79;
	sub.f32 	%f67, %f66, %f65;
	cvt.rzi.s32.f32 	%r79, %f67;
	cvt.rn.f32.s32 	%f68, %r82;
	add.f32 	%f69, %f65, %f68;
	cvt.rzi.s32.f32 	%r82, %f69;
$L__BB0_15:
	setp.ge.u32 	%p25, %r29, %r46;
	setp.lt.s32 	%p26, %r1, 0;
	or.pred  	%p27, %p26, %p25;
	@%p27 bra 	$L__BB0_17;
	add.s32 	%r70, %r4, %r44;
	mul.lo.s32 	%r71, %r70, %r45;
	cvt.s64.s32 	%rd17, %r71;
	add.s64 	%rd18, %rd1, %rd17;
	ld.global.u8 	%rs22, [%rd18];
	ld.global.u8 	%rs23, [%rd18+1];
	ld.global.u8 	%rs24, [%rd18+2];
	cvt.rn.f32.u16 	%f70, %rs22;
	cvt.rn.f32.u16 	%f71, %rs23;
	mul.f32 	%f72, %f71, 0f3F371759;
	fma.rn.f32 	%f73, %f70, 0f3E59B3D0, %f72;
	cvt.rn.f32.u16 	%f74, %rs24;
	fma.rn.f32 	%f75, %f74, 0f3D93DD98, %f73;
	cvt.rn.f32.s32 	%f76, %r79;
	fma.rn.f32 	%f77, %f75, 0f00000000, %f76;
	cvt.rzi.s32.f32 	%r79, %f77;
	cvt.rn.f32.s32 	%f78, %r82;
	fma.rn.f32 	%f79, %f75, 0f40000000, %f78;
	cvt.rzi.s32.f32 	%r82, %f79;
$L__BB0_17:
	setp.ge.u32 	%p28, %r29, %r46;
	or.pred  	%p30, %p15, %p28;
	@%p30 bra 	$L__BB0_19;
	add.s32 	%r72, %r12, %r30;
	mul.lo.s32 	%r73, %r72, %r45;
	cvt.s64.s32 	%rd19, %r73;
	add.s64 	%rd20, %rd1, %rd19;
	ld.global.u8 	%rs25, [%rd20];
	ld.global.u8 	%rs26, [%rd20+1];
	ld.global.u8 	%rs27, [%rd20+2];
	cvt.rn.f32.u16 	%f80, %rs25;
	cvt.rn.f32.u16 	%f81, %rs26;
	mul.f32 	%f82, %f81, 0f3F371759;
	fma.rn.f32 	%f83, %f80, 0f3E59B3D0, %f82;
	cvt.rn.f32.u16 	%f84, %rs27;
	fma.rn.f32 	%f85, %f84, 0f3D93DD98, %f83;
	cvt.rn.f32.s32 	%f86, %r79;
	add.f32 	%f87, %f85, %f86;
	cvt.rzi.s32.f32 	%r79, %f87;
	cvt.rn.f32.s32 	%f88, %r82;
	add.f32 	%f89, %f85, %f88;
	cvt.rzi.s32.f32 	%r82, %f89;
$L__BB0_19:
	mul.lo.s32 	%r74, %r79, %r79;
	mad.lo.s32 	%r75, %r82, %r82, %r74;
	cvt.rn.f32.u32 	%f90, %r75;
	sqrt.rn.f32 	%f91, %f90;
	mul.f32 	%f92, %f91, 0f437F0000;
	div.rn.f32 	%f93, %f92, 0f3FB504F3;
	div.rn.f32 	%f94, %f93, 0f437F0000;
	cvt.rzi.u32.f32 	%r76, %f94;
	cvt.u16.u32 	%rs28, %r76;
	mul.lo.s32 	%r77, %r4, 3;
	cvt.s64.s32 	%rd21, %r77;
	add.s64 	%rd22, %rd1, %rd21;
	st.global.u8 	[%rd22], %rs28;
	st.global.u8 	[%rd22+1], %rs28;
	st.global.u8 	[%rd22+2], %rs28;
$L__BB0_20:
	ret;

}


// ===== COMPILED SASS (sm_100) =====

	.target	sm_100

	.elftype	@"ET_EXEC"


//--------------------- .note.nv.tkinfo           --------------------------
	.section	.note.nv.tkinfo,"",@"SHT_NOTE"
	.sectionflags	@"SHF_NOTE_NV_TKINFO"
	.tkinfo
        /*0018*/ 	.word	0x00000002
        /*0030*/ 	.string	""
        /*0030*/ 	.string	"ptxas"
        /*0030*/ 	.string	"Cuda compilation tools, release 13.0, V13.0.88"
        /*0030*/ 	.string	"Build cuda_13.0.r13.0/compiler.36424714_0"
        /*0030*/ 	.string	"-arch sm_100 -m 64 "



//--------------------- .note.nv.cuinfo           --------------------------
	.section	.note.nv.cuinfo,"",@"SHT_NOTE"
	.sectionflags	@"SHF_NOTE_NV_CUINFO"
        /*0018*/ 	.short	0x0002
        /*001a*/ 	.short	0x0064
        /*001c*/ 	.short	0x0082
	.zero		2


//--------------------- .nv.info                  --------------------------
	.section	.nv.info,"",@"SHT_CUDA_INFO"
	.align	4


	//----- nvinfo : EIATTR_REGCOUNT
	.align		4
        /*0000*/ 	.byte	0x04, 0x2f
        /*0002*/ 	.short	(.L_1 - .L_0)
	.align		4
.L_0:
        /*0004*/ 	.word	index@(_Z11SobelKernelPhiii)
        /*0008*/ 	.word	0x00000012


	//----- nvinfo : EIATTR_FRAME_SIZE
	.align		4
.L_1:
        /*000c*/ 	.byte	0x04, 0x11
        /*000e*/ 	.short	(.L_3 - .L_2)
	.align		4
.L_2:
        /*0010*/ 	.word	index@($__internal_1_$__cuda_sm3x_div_rn_noftz_f32_slowpath)
        /*0014*/ 	.word	0x00000000


	//----- nvinfo : EIATTR_FRAME_SIZE
	.align		4
.L_3:
        /*0018*/ 	.byte	0x04, 0x11
        /*001a*/ 	.short	(.L_5 - .L_4)
	.align		4
.L_4:
        /*001c*/ 	.word	index@($__internal_0_$__cuda_sm20_sqrt_rn_f32_slowpath)
        /*0020*/ 	.word	0x00000000


	//----- nvinfo : EIATTR_FRAME_SIZE
	.align		4
.L_5:
        /*0024*/ 	.byte	0x04, 0x11
        /*0026*/ 	.short	(.L_7 - .L_6)
	.align		4
.L_6:
        /*0028*/ 	.word	index@(_Z11SobelKernelPhiii)
        /*002c*/ 	.word	0x00000000


	//----- nvinfo : EIATTR_MIN_STACK_SIZE
	.align		4
.L_7:
        /*0030*/ 	.byte	0x04, 0x12
        /*0032*/ 	.short	(.L_9 - .L_8)
	.align		4
.L_8:
        /*0034*/ 	.word	index@(_Z11SobelKernelPhiii)
        /*0038*/ 	.word	0x00000000
.L_9:


//--------------------- .nv.compat                --------------------------
	.section	.nv.compat,"",@"SHT_CUDA_COMPAT_INFO"
	.align	4
        /*0000*/ 	.byte	0x02, 0x09, 0x00, 0x00, 0x02, 0x02, 0x01, 0x00, 0x02, 0x05, 0x05, 0x00, 0x03, 0x07, 0x01, 0x01
        /*0010*/ 	.byte	0x02, 0x03, 0x00, 0x00, 0x02, 0x06, 0x01, 0x00, 0x04, 0x0b, 0x08, 0x00, 0x01, 0x00, 0x00, 0x00
        /*0020*/ 	.byte	0x00, 0x00, 0x00, 0x00


//--------------------- .nv.info._Z11SobelKernelPhiii --------------------------
	.section	.nv.info._Z11SobelKernelPhiii,"",@"SHT_CUDA_INFO"
	.sectionflags	@""
	.align	4


	//----- nvinfo : EIATTR_CUDA_API_VERSION
	.align		4
        /*0000*/ 	.byte	0x04, 0x37
        /*0002*/ 	.short	(.L_11 - .L_10)
.L_10:
        /*0004*/ 	.word	0x00000082


	//----- nvinfo : EIATTR_KPARAM_INFO
	.align		4
.L_11:
        /*0008*/ 	.byte	0x04, 0x17
        /*000a*/ 	.short	(.L_13 - .L_12)
.L_12:
        /*000c*/ 	.word	0x00000000
        /*0010*/ 	.short	0x0003
        /*0012*/ 	.short	0x0010
        /*0014*/ 	.byte	0x00, 0xf0, 0x11, 0x00


	//----- nvinfo : EIATTR_KPARAM_INFO
	.align		4
.L_13:
        /*0018*/ 	.byte	0x04, 0x17
        /*001a*/ 	.short	(.L_15 - .L_14)
.L_14:
        /*001c*/ 	.word	0x00000000
        /*0020*/ 	.short	0x0002
        /*0022*/ 	.short	0x000c
        /*0024*/ 	.byte	0x00, 0xf0, 0x11, 0x00


	//----- nvinfo : EIATTR_KPARAM_INFO
	.align		4
.L_15:
        /*0028*/ 	.byte	0x04, 0x17
        /*002a*/ 	.short	(.L_17 - .L_16)
.L_16:
        /*002c*/ 	.word	0x00000000
        /*0030*/ 	.short	0x0001
        /*0032*/ 	.short	0x0008
        /*0034*/ 	.byte	0x00, 0xf0, 0x11, 0x00


	//----- nvinfo : EIATTR_KPARAM_INFO
	.align		4
.L_17:
        /*0038*/ 	.byte	0x04, 0x17
        /*003a*/ 	.short	(.L_19 - .L_18)
.L_18:
        /*003c*/ 	.word	0x00000000
        /*0040*/ 	.short	0x0000
        /*0042*/ 	.short	0x0000
        /*0044*/ 	.byte	0x00, 0xf5, 0x21, 0x00


	//----- nvinfo : EIATTR_SPARSE_MMA_MASK
	.align		4
.L_19:
        /*0048*/ 	.byte	0x03, 0x50
        /*004a*/ 	.short	0x0000


	//----- nvinfo : EIATTR_MAXREG_COUNT
	.align		4
        /*004c*/ 	.byte	0x03, 0x1b
        /*004e*/ 	.short	0x00ff


	//----- nvinfo : EIATTR_MERCURY_ISA_VERSION
	.align		4
        /*0050*/ 	.byte	0x03, 0x5f
        /*0052*/ 	.short	0x0101


	//----- nvinfo : EIATTR_VRC_CTA_INIT_COUNT
	.align		4
        /*0054*/ 	.byte	0x02, 0x4a
	.zero		1
	.zero		1


	//----- nvinfo : EIATTR_EXIT_INSTR_OFFSETS
	.align		4
        /*0058*/ 	.byte	0x04, 0x1c
        /*005a*/ 	.short	(.L_21 - .L_20)


	//   ....[0]....
.L_20:
        /*005c*/ 	.word	0x000000c0


	//   ....[1]....
        /*0060*/ 	.word	0x000012d0


	//----- nvinfo : EIATTR_CRS_STACK_SIZE
	.align		4
.L_21:
        /*0064*/ 	.byte	0x04, 0x1e
        /*0066*/ 	.short	(.L_23 - .L_22)
.L_22:
        /*0068*/ 	.word	0x00000000


	//----- nvinfo : EIATTR_CBANK_PARAM_SIZE
	.align		4
.L_23:
        /*006c*/ 	.byte	0x03, 0x19
        /*006e*/ 	.short	0x0014


	//----- nvinfo : EIATTR_PARAM_CBANK
	.align		4
        /*0070*/ 	.byte	0x04, 0x0a
        /*0072*/ 	.short	(.L_25 - .L_24)
	.align		4
.L_24:
        /*0074*/ 	.word	index@(.nv.constant0._Z11SobelKernelPhiii)
        /*0078*/ 	.short	0x0380
        /*007a*/ 	.short	0x0014


	//----- nvinfo : EIATTR_SW_WAR
	.align		4
.L_25:
        /*007c*/ 	.byte	0x04, 0x36
        /*007e*/ 	.short	(.L_27 - .L_26)
.L_26:
        /*0080*/ 	.word	0x00000008
.L_27:


//--------------------- .nv.callgraph             --------------------------
	.section	.nv.callgraph,"",@"SHT_CUDA_CALLGRAPH"
	.align	4
	.sectionentsize	8
	.align		4
        /*0000*/ 	.word	0x00000000
	.align		4
        /*0004*/ 	.word	0xffffffff
	.align		4
        /*0008*/ 	.word	0x00000000
	.align		4
        /*000c*/ 	.word	0xfffffffe
	.align		4
        /*0010*/ 	.word	0x00000000
	.align		4
        /*0014*/ 	.word	0xfffffffd
	.align		4
        /*0018*/ 	.word	0x00000000
	.align		4
        /*001c*/ 	.word	0xfffffffc


//--------------------- .text._Z11SobelKernelPhiii --------------------------
	.section	.text._Z11SobelKernelPhiii,"ax",@progbits
	.align	128
        .global         _Z11SobelKernelPhiii
        .type           _Z11SobelKernelPhiii,@function
        .size           _Z11SobelKernelPhiii,(.L_x_39 - _Z11SobelKernelPhiii)
        .other          _Z11SobelKernelPhiii,@"STO_CUDA_ENTRY STV_DEFAULT"
_Z11SobelKernelPhiii:
.text._Z11SobelKernelPhiii:
[----:B------:R-:W-:Y:S01]  /*0000*/  LDC R1, c[0x0][0x37c] ;  /* 0x0000df00ff017b82 */ /* 0x000fe20000000800 */
[----:B------:R-:W0:Y:S07]  /*0010*/  S2R R0, SR_TID.Y ;  /* 0x0000000000007919 */ /* 0x000e2e0000002200 */
[----:B------:R-:W1:Y:S01]  /*0020*/  LDC R6, c[0x0][0x360] ;  /* 0x0000d800ff067b82 */ /* 0x000e620000000800 */
[----:B------:R-:W1:Y:S07]  /*0030*/  S2R R7, SR_TID.X ;  /* 0x0000000000077919 */ /* 0x000e6e0000002100 */
[----:B------:R-:W0:Y:S08]  /*0040*/  S2UR UR5, SR_CTAID.Y ;  /* 0x00000000000579c3 */ /* 0x000e300000002600 */
[----:B------:R-:W0:Y:S08]  /*0050*/  LDC R5, c[0x0][0x364] ;  /* 0x0000d900ff057b82 */ /* 0x000e300000000800 */
[----:B------:R-:W1:Y:S08]  /*0060*/  S2UR UR4, SR_CTAID.X ;  /* 0x00000000000479c3 */ /* 0x000e700000002500 */
[----:B------:R-:W2:Y:S01]  /*0070*/  LDC.64 R2, c[0x0][0x388] ;  /* 0x0000e200ff027b82 */ /* 0x000ea20000000a00 */
[----:B0-----:R-:W-:-:S02]  /*0080*/  IMAD R5, R5, UR5, R0 ;  /* 0x0000000505057c24 */ /* 0x001fc4000f8e0200 */
[----:B-1----:R-:W-:-:S03]  /*0090*/  IMAD R6, R6, UR4, R7 ;  /* 0x0000000406067c24 */ /* 0x002fc6000f8e0207 */
[----:B--2---:R-:W-:-:S04]  /*00a0*/  ISETP.GE.AND P0, PT, R5, R2, PT ;  /* 0x000000020500720c */ /* 0x004fc80003f06270 */
[----:B------:R-:W-:-:S13]  /*00b0*/  ISETP.GE.OR P0, PT, R6, R3, P0 ;  /* 0x000000030600720c */ /* 0x000fda0000706670 */
[----:B------:R-:W-:Y:S05]  /*00c0*/  @P0 EXIT ;  /* 0x000000000000094d */ /* 0x000fea0003800000 */
[C---:B------:R-:W-:Y:S01]  /*00d0*/  ISETP.NE.AND P3, PT, R5.reuse, RZ, PT ;  /* 0x000000ff0500720c */ /* 0x040fe20003f65270 */
[C---:B------:R-:W-:Y:S01]  /*00e0*/  VIADD R4, R6.reuse, 0x1 ;  /* 0x0000000106047836 */ /* 0x040fe20000000000 */
[CC--:B------:R-:W-:Y:S01]  /*00f0*/  ISETP.GT.AND P0, PT, R6.reuse, R3.reuse, PT ;  /* 0x000000030600720c */ /* 0x0c0fe20003f04270 */
[C---:B------:R-:W-:Y:S01]  /*0100*/  VIADD R7, R5.reuse, 0x1 ;  /* 0x0000000105077836 */ /* 0x040fe20000000000 */
[----:B------:R-:W-:Y:S01]  /*0110*/  ISETP.LT.OR P6, PT, R6, 0x1, !P3 ;  /* 0x000000010600780c */ /* 0x000fe20005fc1670 */
[----:B------:R-:W0:Y:S01]  /*0120*/  LDCU.64 UR4, c[0x0][0x358] ;  /* 0x00006b00ff0477ac */ /* 0x000e220008000a00 */
[-C--:B------:R-:W-:Y:S01]  /*0130*/  ISETP.GE.AND P1, PT, R4, R3.reuse, PT ;  /* 0x000000030400720c */ /* 0x080fe20003f26270 */
[----:B------:R-:W-:Y:S01]  /*0140*/  BSSY.RECONVERGENT B0, `(.L_x_0) ;  /* 0x000001b000007945 */ /* 0x000fe20003800200 */
[C---:B------:R-:W-:Y:S01]  /*0150*/  ISETP.GT.AND P0, PT, R6.reuse, RZ, !P0 ;  /* 0x000000ff0600720c */ /* 0x040fe20004704270 */
[----:B------:R-:W-:Y:S01]  /*0160*/  IMAD R9, R5, R3, -R3 ;  /* 0x0000000305097224 */ /* 0x000fe200078e0a03 */
[----:B------:R-:W-:-:S02]  /*0170*/  ISETP.GT.AND P1, PT, R6, -0x2, !P1 ;  /* 0xfffffffe0600780c */ /* 0x000fc40004f24270 */
[CC--:B------:R-:W-:Y:S02]  /*0180*/  ISETP.GE.U32.AND P2, PT, R7.reuse, R2.reuse, PT ;  /* 0x000000020700720c */ /* 0x0c0fe40003f46070 */
[CC--:B------:R-:W-:Y:S02]  /*0190*/  ISETP.GE.U32.OR P4, PT, R7.reuse, R2.reuse, !P0 ;  /* 0x000000020700720c */ /* 0x0c0fe40004786470 */
[----:B------:R-:W-:Y:S01]  /*01a0*/  ISETP.GE.U32.OR P5, PT, R7, R2, !P1 ;  /* 0x000000020700720c */ /* 0x000fe20004fa6470 */
[----:B------:R-:W-:Y:S01]  /*01b0*/  IMAD.MOV.U32 R7, RZ, RZ, RZ ;  /* 0x000000ffff077224 */ /* 0x000fe200078e00ff */
[----:B------:R-:W-:Y:S01]  /*01c0*/  ISETP.LT.OR P3, PT, R6, RZ, !P3 ;  /* 0x000000ff0600720c */ /* 0x000fe20005f61670 */
[----:B------:R-:W-:-:S12]  /*01d0*/  @P6 BRA `(.L_x_1) ;  /* 0x0000000000446947 */ /* 0x000fd80003800000 */
[----:B------:R-:W1:Y:S01]  /*01e0*/  LDCU UR6, c[0x0][0x390] ;  /* 0x00007200ff0677ac */ /* 0x000e620008000800 */
[----:B------:R-:W-:Y:S01]  /*01f0*/  IADD3 R0, PT, PT, R6, -0x1, R9 ;  /* 0xffffffff06007810 */ /* 0x000fe20007ffe009 */
[----:B------:R-:W2:Y:S04]  /*0200*/  LDCU.64 UR8, c[0x0][0x380] ;  /* 0x00007000ff0877ac */ /* 0x000ea80008000a00 */
[----:B-1----:R-:W-:-:S05]  /*0210*/  IMAD R0, R0, UR6, RZ ;  /* 0x0000000600007c24 */ /* 0x002fca000f8e02ff */
[----:B--2---:R-:W-:-:S04]  /*0220*/  IADD3 R10, P6, PT, R0, UR8, RZ ;  /* 0x00000008000a7c10 */ /* 0x004fc8000ffde0ff */
[----:B------:R-:W-:-:S05]  /*0230*/  LEA.HI.X.SX32 R11, R0, UR9, 0x1, P6 ;  /* 0x00000009000b7c11 */ /* 0x000fca000b0f0eff */
[----:B0-----:R-:W2:Y:S04]  /*0240*/  LDG.E.U8 R2, desc[UR4][R10.64+0x1] ;  /* 0x000001040a027981 */ /* 0x001ea8000c1e1100 */
[----:B------:R-:W3:Y:S04]  /*0250*/  LDG.E.U8 R0, desc[UR4][R10.64] ;  /* 0x000000040a007981 */ /* 0x000ee8000c1e1100 */
[----:B------:R-:W4:Y:S01]  /*0260*/  LDG.E.U8 R7, desc[UR4][R10.64+0x2] ;  /* 0x000002040a077981 */ /* 0x000f22000c1e1100 */
[----:B--2---:R-:W-:Y:S02]  /*0270*/  I2FP.F32.U32 R2, R2 ;  /* 0x0000000200027245 */ /* 0x004fe40000201000 */
[----:B---3--:R-:W-:-:S03]  /*0280*/  I2FP.F32.U32 R0, R0 ;  /* 0x0000000000007245 */ /* 0x008fc60000201000 */
[----:B------:R-:W-:Y:S01]  /*0290*/  FMUL R13, R2, 0.71520000696182250977 ;  /* 0x3f371759020d7820 */ /* 0x000fe20000400000 */
[----:B----4-:R-:W-:-:S03]  /*02a0*/  I2FP.F32.U32 R7, R7 ;  /* 0x0000000700077245 */ /* 0x010fc60000201000 */
[----:B------:R-:W-:-:S04]  /*02b0*/  FFMA R0, R0, 0.21259999275207519531, R13 ;  /* 0x3e59b3d000007823 */ /* 0x000fc8000000000d */
[----:B------:R-:W-:-:S04]  /*02c0*/  FFMA R0, R7, 0.072200000286102294922, R0 ;  /* 0x3d93dd9807007823 */ /* 0x000fc80000000000 */
[----:B------:R-:W-:-:S04]  /*02d0*/  FADD R0, RZ, -R0 ;  /* 0x80000000ff007221 */ /* 0x000fc80000000000 */
[----:B------:R1:W2:Y:S03]  /*02e0*/  F2I.TRUNC.NTZ R7, R0 ;  /* 0x0000000000077305 */ /* 0x0002a6000020f100 */
.L_x_1:
[----:B0-----:R-:W-:Y:S05]  /*02f0*/  BSYNC.RECONVERGENT B0 ;  /* 0x0000000000007941 */ /* 0x001fea0003800200 */
.L_x_0:
[----:B------:R-:W-:Y:S01]  /*0300*/  BSSY.RECONVERGENT B0, `(.L_x_2) ;  /* 0x0000019000007945 */ /* 0x000fe20003800200 */
[----:B------:R-:W-:Y:S01]  /*0310*/  ISETP.GE.AND P6, PT, R6, RZ, PT ;  /* 0x000000ff0600720c */ /* 0x000fe20003fc6270 */
[----:B--2---:R-:W-:Y:S02]  /*0320*/  IMAD.MOV.U32 R8, RZ, RZ, R7 ;  /* 0x000000ffff087224 */ /* 0x004fe400078e0007 */
[----:B------:R-:W-:Y:S10]  /*0330*/  @P3 BRA `(.L_x_3) ;  /* 0x0000000000543947 */ /* 0x000ff40003800000 */
[----:B------:R-:W0:Y:S01]  /*0340*/  LDCU UR6, c[0x0][0x390] ;  /* 0x00007200ff0677ac */ /* 0x000e220008000800 */
[----:B-1----:R-:W-:Y:S01]  /*0350*/  IMAD.IADD R0, R6, 0x1, R9 ;  /* 0x0000000106007824 */ /* 0x002fe200078e0209 */
[----:B------:R-:W1:Y:S03]  /*0360*/  LDCU.64 UR8, c[0x0][0x380] ;  /* 0x00007000ff0877ac */ /* 0x000e660008000a00 */
[----:B0-----:R-:W-:-:S05]  /*0370*/  IMAD R0, R0, UR6, RZ ;  /* 0x0000000600007c24 */ /* 0x001fca000f8e02ff */
[----:B-1----:R-:W-:-:S04]  /*0380*/  IADD3 R10, P3, PT, R0, UR8, RZ ;  /* 0x00000008000a7c10 */ /* 0x002fc8000ff7e0ff */
[----:B------:R-:W-:-:S05]  /*0390*/  LEA.HI.X.SX32 R11, R0, UR9, 0x1, P3 ;  /* 0x00000009000b7c11 */ /* 0x000fca00098f0eff */
[----:B------:R-:W2:Y:S04]  /*03a0*/  LDG.E.U8 R2, desc[UR4][R10.64+0x1] ;  /* 0x000001040a027981 */ /* 0x000ea8000c1e1100 */
[----:B------:R-:W3:Y:S04]  /*03b0*/  LDG.E.U8 R0, desc[UR4][R10.64] ;  /* 0x000000040a007981 */ /* 0x000ee8000c1e1100 */
[----:B------:R-:W4:Y:S01]  /*03c0*/  LDG.E.U8 R8, desc[UR4][R10.64+0x2] ;  /* 0x000002040a087981 */ /* 0x000f22000c1e1100 */
[----:B--2---:R-:W-:Y:S02]  /*03d0*/  I2FP.F32.U32 R2, R2 ;  /* 0x0000000200027245 */ /* 0x004fe40000201000 */
[----:B---3--:R-:W-:-:S03]  /*03e0*/  I2FP.F32.U32 R0, R0 ;  /* 0x0000000000007245 */ /* 0x008fc60000201000 */
[----:B------:R-:W-:Y:S01]  /*03f0*/  FMUL R13, R2, 0.71520000696182250977 ;  /* 0x3f371759020d7820 */ /* 0x000fe20000400000 */
[----:B----4-:R-:W-:-:S03]  /*0400*/  I2FP.F32.U32 R8, R8 ;  /* 0x0000000800087245 */ /* 0x010fc60000201000 */
[----:B------:R-:W-:Y:S01]  /*0410*/  FFMA R13, R0, 0.21259999275207519531, R13 ;  /* 0x3e59b3d0000d7823 */ /* 0x000fe2000000000d */
[----:B------:R-:W-:-:S03]  /*0420*/  I2FP.F32.S32 R0, R7 ;  /* 0x0000000700007245 */ /* 0x000fc60000201400 */
[----:B------:R-:W-:-:S04]  /*0430*/  FFMA R13, R8, 0.072200000286102294922, R13 ;  /* 0x3d93dd98080d7823 */ /* 0x000fc8000000000d */
[----:B------:R-:W-:Y:S01]  /*0440*/  FFMA R7, RZ, R13, R0 ;  /* 0x0000000dff077223 */ /* 0x000fe20000000000 */
[----:B------:R-:W-:-:S04]  /*0450*/  FADD R13, R13, R13 ;  /* 0x0000000d0d0d7221 */ /* 0x000fc80000000000 */
[----:B------:R-:W-:Y:S01]  /*0460*/  FADD R13, R0, -R13 ;  /* 0x8000000d000d7221 */ /* 0x000fe20000000000 */
[----:B------:R-:W0:Y:S08]  /*0470*/  F2I.TRUNC.NTZ R7, R7 ;  /* 0x0000000700077305 */ /* 0x000e30000020f100 */
[----:B------:R2:W3:Y:S02]  /*0480*/  F2I.TRUNC.NTZ R8, R13 ;  /* 0x0000000d00087305 */ /* 0x0004e4000020f100 */
.L_x_3:
[----:B------:R-:W-:Y:S05]  /*0490*/  BSYNC.RECONVERGENT B0 ;  /* 0x0000000000007941 */ /* 0x000fea0003800200 */
.L_x_2:
[----:B------:R-:W-:Y:S01]  /*04a0*/  ISETP.EQ.OR P3, PT, R5, RZ, !P1 ;  /* 0x000000ff0500720c */ /* 0x000fe20004f62670 */
[----:B------:R-:W-:Y:S01]  /*04b0*/  BSSY.RECONVERGENT B0, `(.L_x_4) ;  /* 0x0000018000007945 */ /* 0x000fe20003800200 */
[----:B------:R-:W-:-:S11]  /*04c0*/  ISETP.LT.OR P2, PT, R6, RZ, P2 ;  /* 0x000000ff0600720c */ /* 0x000fd60001741670 */
[----:B------:R-:W-:Y:S05]  /*04d0*/  @P3 BRA `(.L_x_5) ;  /* 0x0000000000543947 */ /* 0x000fea0003800000 */
[----:B------:R-:W4:Y:S01]  /*04e0*/  LDCU UR6, c[0x0][0x390] ;  /* 0x00007200ff0677ac */ /* 0x000f220008000800 */
[----:B-1----:R-:W-:Y:S01]  /*04f0*/  IMAD.IADD R0, R9, 0x1, R4 ;  /* 0x0000000109007824 */ /* 0x002fe200078e0204 */
[----:B------:R-:W1:Y:S03]  /*0500*/  LDCU.64 UR8, c[0x0][0x380] ;  /* 0x00007000ff0877ac */ /* 0x000e660008000a00 */
[----:B----4-:R-:W-:-:S05]  /*0510*/  IMAD R0, R0, UR6, RZ ;  /* 0x0000000600007c24 */ /* 0x010fca000f8e02ff */
[----:B-1----:R-:W-:-:S04]  /*0520*/  IADD3 R10, P3, PT, R0, UR8, RZ ;  /* 0x00000008000a7c10 */ /* 0x002fc8000ff7e0ff */
[----:B------:R-:W-:-:S05]  /*0530*/  LEA.HI.X.SX32 R11, R0, UR9, 0x1, P3 ;  /* 0x00000009000b7c11 */ /* 0x000fca00098f0eff */
[----:B------:R-:W4:Y:S04]  /*0540*/  LDG.E.U8 R2, desc[UR4][R10.64+0x1] ;  /* 0x000001040a027981 */ /* 0x000f28000c1e1100 */
[----:B------:R-:W5:Y:S04]  /*0550*/  LDG.E.U8 R0, desc[UR4][R10.64] ;  /* 0x000000040a007981 */ /* 0x000f68000c1e1100 */
[----:B------:R-:W3:Y:S01]  /*0560*/  LDG.E.U8 R12, desc[UR4][R10.64+0x2] ;  /* 0x000002040a0c7981 */ /* 0x000ee2000c1e1100 */
[----:B0-----:R-:W-:Y:S02]  /*0570*/  I2FP.F32.S32 R7, R7 ;  /* 0x0000000700077245 */ /* 0x001fe40000201400 */
[----:B----4-:R-:W-:-:S02]  /*0580*/  I2FP.F32.U32 R2, R2 ;  /* 0x0000000200027245 */ /* 0x010fc40000201000 */
[----:B-----5:R-:W-:-:S03]  /*0590*/  I2FP.F32.U32 R0, R0 ;  /* 0x0000000000007245 */ /* 0x020fc60000201000 */
[----:B--2---:R-:W-:Y:S01]  /*05a0*/  FMUL R13, R2, 0.71520000696182250977 ;  /* 0x3f371759020d7820 */ /* 0x004fe20000400000 */
[----:B---3--:R-:W-:-:S03]  /*05b0*/  I2FP.F32.U32 R15, R12 ;  /* 0x0000000c000f7245 */ /* 0x008fc60000201000 */
[----:B------:R-:W-:Y:S01]  /*05c0*/  FFMA R0, R0, 0.21259999275207519531, R13 ;  /* 0x3e59b3d000007823 */ /* 0x000fe2000000000d */
[----:B------:R-:W-:-:S03]  /*05d0*/  I2FP.F32.S32 R13, R8 ;  /* 0x00000008000d7245 */ /* 0x000fc60000201400 */
[----:B------:R-:W-:-:S04]  /*05e0*/  FFMA R0, R15, 0.072200000286102294922, R0 ;  /* 0x3d93dd980f007823 */ /* 0x000fc80000000000 */
[----:B------:R-:W-:Y:S01]  /*05f0*/  FADD R7, R7, R0 ;  /* 0x0000000007077221 */ /* 0x000fe20000000000 */
[----:B------:R-:W-:-:S04]  /*0600*/  FADD R13, -R0, R13 ;  /* 0x0000000d000d7221 */ /* 0x000fc80000000100 */
[----:B------:R4:W0:Y:S08]  /*0610*/  F2I.TRUNC.NTZ R8, R13 ;  /* 0x0000000d00087305 */ /* 0x000830000020f100 */
[----:B------:R-:W1:Y:S02]  /*0620*/  F2I.TRUNC.NTZ R7, R7 ;  /* 0x0000000700077305 */ /* 0x000e64000020f100 */
.L_x_5:
[----:B------:R-:W-:Y:S05]  /*0630*/  BSYNC.RECONVERGENT B0 ;  /* 0x0000000000007941 */ /* 0x000fea0003800200 */
.L_x_4:
[----:B------:R-:W-:Y:S01]  /*0640*/  BSSY.RECONVERGENT B0, `(.L_x_6) ;  /* 0x000001a000007945 */ /* 0x000fe20003800200 */
[----:B------:R-:W-:Y:S02]  /*0650*/  IMAD R9, R3, 0x2, R9 ;  /* 0x0000000203097824 */ /* 0x000fe400078e0209 */
[----:B------:R-:W-:Y:S01]  /*0660*/  IMAD R2, R5, R3, R6 ;  /* 0x0000000305027224 */ /* 0x000fe200078e0206 */
[----:B------:R-:W-:Y:S06]  /*0670*/  @!P0 BRA `(.L_x_7) ;  /* 0x0000000000588947 */ /* 0x000fec0003800000 */
[----:B------:R-:W5:Y:S01]  /*0680*/  LDCU UR6, c[0x0][0x390] ;  /* 0x00007200ff0677ac */ /* 0x000f620008000800 */
[----:B-1----:R-:W-:Y:S01]  /*0690*/  VIADD R0, R2, 0xffffffff ;  /* 0xffffffff02007836 */ /* 0x002fe20000000000 */
[----:B------:R-:W1:Y:S03]  /*06a0*/  LDCU.64 UR8, c[0x0][0x380] ;  /* 0x00007000ff0877ac */ /* 0x000e660008000a00 */
[----:B-----5:R-:W-:-:S05]  /*06b0*/  IMAD R0, R0, UR6, RZ ;  /* 0x0000000600007c24 */ /* 0x020fca000f8e02ff */
[----:B-1----:R-:W-:-:S04]  /*06c0*/  IADD3 R10, P0, PT, R0, UR8, RZ ;  /* 0x00000008000a7c10 */ /* 0x002fc8000ff1e0ff */
[----:B------:R-:W-:-:S05]  /*06d0*/  LEA.HI.X.SX32 R11, R0, UR9, 0x1, P0 ;  /* 0x00000009000b7c11 */ /* 0x000fca00080f0eff */
[----:B------:R-:W5:Y:S04]  /*06e0*/  LDG.E.U8 R5, desc[UR4][R10.64+0x1] ;  /* 0x000001040a057981 */ /* 0x000f68000c1e1100 */
[----:B------:R-:W2:Y:S04]  /*06f0*/  LDG.E.U8 R0, desc[UR4][R10.64] ;  /* 0x000000040a007981 */ /* 0x000ea8000c1e1100 */
[----:B------:R-:W3:Y:S01]  /*0700*/  LDG.E.U8 R12, desc[UR4][R10.64+0x2] ;  /* 0x000002040a0c7981 */ /* 0x000ee2000c1e1100 */
[----:B-----5:R-:W-:Y:S02]  /*0710*/  I2FP.F32.U32 R5, R5 ;  /* 0x0000000500057245 */ /* 0x020fe40000201000 */
[----:B--2---:R-:W-:-:S03]  /*0720*/  I2FP.F32.U32 R0, R0 ;  /* 0x0000000000007245 */ /* 0x004fc60000201000 */
[----:B------:R-:W-:Y:S01]  /*0730*/  FMUL R5, R5, 0.71520000696182250977 ;  /* 0x3f37175905057820 */ /* 0x000fe20000400000 */
[----:B---3--:R-:W-:-:S03]  /*0740*/  I2FP.F32.U32 R12, R12 ;  /* 0x0000000c000c7245 */ /* 0x008fc60000201000 */
[----:B------:R-:W-:Y:S01]  /*0750*/  FFMA R5, R0, 0.21259999275207519531, R5 ;  /* 0x3e59b3d000057823 */ /* 0x000fe20000000005 */
[----:B0-----:R-:W-:-:S03]  /*0760*/  I2FP.F32.S32 R0, R8 ;  /* 0x0000000800007245 */ /* 0x001fc60000201400 */
[----:B------:R-:W-:Y:S01]  /*0770*/  FFMA R5, R12, 0.072200000286102294922, R5 ;  /* 0x3d93dd980c057823 */ /* 0x000fe20000000005 */
[----:B------:R-:W-:-:S03]  /*0780*/  I2FP.F32.S32 R12, R7 ;  /* 0x00000007000c7245 */ /* 0x000fc60000201400 */
[----:B------:R-:W-:Y:S01]  /*0790*/  FFMA R0, RZ, R5, R0 ;  /* 0x00000005ff007223 */ /* 0x000fe20000000000 */
[----:B------:R-:W-:-:S03]  /*07a0*/  FADD R5, R5, R5 ;  /* 0x0000000505057221 */ /* 0x000fc60000000000 */
[----:B------:R0:W1:Y:S01]  /*07b0*/  F2I.TRUNC.NTZ R8, R0 ;  /* 0x0000000000087305 */ /* 0x000062000020f100 */
[----:B------:R-:W-:-:S07]  /*07c0*/  FADD R5, R12, -R5 ;  /* 0x800000050c057221 */ /* 0x000fce0000000000 */
[----:B------:R0:W2:Y:S02]  /*07d0*/  F2I.TRUNC.NTZ R7, R5 ;  /* 0x0000000500077305 */ /* 0x0000a4000020f100 */
.L_x_7:
[----:B------:R-:W-:Y:S05]  /*07e0*/  BSYNC.RECONVERGENT B0 ;  /* 0x0000000000007941 */ /* 0x000fea0003800200 */
.L_x_6:
[----:B------:R-:W-:Y:S04]  /*07f0*/  BSSY.RECONVERGENT B0, `(.L_x_8) ;  /* 0x0000016000007945 */ /* 0x000fe80003800200 */
[----:B------:R-:W-:Y:S05]  /*0800*/  @!P6 BRA `(.L_x_9) ;  /* 0x000000000050e947 */ /* 0x000fea0003800000 */
[----:B------:R-:W0:Y:S01]  /*0810*/  LDCU UR6, c[0x0][0x390] ;  /* 0x00007200ff0677ac */ /* 0x000e220008000800 */
[----:B------:R-:W5:Y:S01]  /*0820*/  LDCU.64 UR8, c[0x0][0x380] ;  /* 0x00007000ff0877ac */ /* 0x000f620008000a00 */
[----:B01----:R-:W-:-:S05]  /*0830*/  IMAD R0, R2, UR6, RZ ;  /* 0x0000000602007c24 */ /* 0x003fca000f8e02ff */
[----:B-----5:R-:W-:-:S04]  /*0840*/  IADD3 R10, P0, PT, R0, UR8, RZ ;  /* 0x00000008000a7c10 */ /* 0x020fc8000ff1e0ff */
[----:B------:R-:W-:-:S05]  /*0850*/  LEA.HI.X.SX32 R11, R0, UR9, 0x1, P0 ;  /* 0x00000009000b7c11 */ /* 0x000fca00080f0eff */
[----:B------:R-:W5:Y:S04]  /*0860*/  LDG.E.U8 R5, desc[UR4][R10.64+0x1] ;  /* 0x000001040a057981 */ /* 0x000f68000c1e1100 */
[----:B------:R-:W2:Y:S04]  /*0870*/  LDG.E.U8 R0, desc[UR4][R10.64] ;  /* 0x000000040a007981 */ /* 0x000ea8000c1e1100 */
[----:B------:R-:W4:Y:S01]  /*0880*/  LDG.E.U8 R12, desc[UR4][R10.64+0x2] ;  /* 0x000002040a0c7981 */ /* 0x000f22000c1e1100 */
[----:B---3--:R-:W-:Y:S02]  /*0890*/  I2FP.F32.S32 R8, R8 ;  /* 0x0000000800087245 */ /* 0x008fe40000201400 */
[----:B-----5:R-:W-:-:S02]  /*08a0*/  I2FP.F32.U32 R5, R5 ;  /* 0x0000000500057245 */ /* 0x020fc40000201000 */
[----:B--2---:R-:W-:-:S03]  /*08b0*/  I2FP.F32.U32 R0, R0 ;  /* 0x0000000000007245 */ /* 0x004fc60000201000 */
[----:B------:R-:W-:Y:S01]  /*08c0*/  FMUL R5, R5, 0.71520000696182250977 ;  /* 0x3f37175905057820 */ /* 0x000fe20000400000 */
[----:B----4-:R-:W-:-:S03]  /*08d0*/  I2FP.F32.U32 R12, R12 ;  /* 0x0000000c000c7245 */ /* 0x010fc60000201000 */
[----:B------:R-:W-:Y:S01]  /*08e0*/  FFMA R5, R0, 0.21259999275207519531, R5 ;  /* 0x3e59b3d000057823 */ /* 0x000fe20000000005 */
[----:B------:R-:W-:-:S03]  /*08f0*/  I2FP.F32.S32 R0, R7 ;  /* 0x0000000700007245 */ /* 0x000fc60000201400 */
[----:B------:R-:W-:-:S04]  /*0900*/  FFMA R5, R12, 0.072200000286102294922, R5 ;  /* 0x3d93dd980c057823 */ /* 0x000fc80000000005 */
[-C--:B------:R-:W-:Y:S01]  /*0910*/  FFMA R0, RZ, R5.reuse, R0 ;  /* 0x00000005ff007223 */ /* 0x080fe20000000000 */
[----:B------:R-:W-:-:S03]  /*0920*/  FFMA R5, RZ, R5, R8 ;  /* 0x00000005ff057223 */ /* 0x000fc60000000008 */
[----:B------:R0:W1:Y:S08]  /*0930*/  F2I.TRUNC.NTZ R7, R0 ;  /* 0x0000000000077305 */ /* 0x000070000020f100 */
[----:B------:R0:W2:Y:S02]  /*0940*/  F2I.TRUNC.NTZ R8, R5 ;  /* 0x0000000500087305 */ /* 0x0000a4000020f100 */
.L_x_9:
[----:B------:R-:W-:Y:S05]  /*0950*/  BSYNC.RECONVERGENT B0 ;  /* 0x0000000000007941 */ /* 0x000fea0003800200 */
.L_x_8:
[----:B------:R-:W-:Y:S04]  /*0960*/  BSSY.RECONVERGENT B0, `(.L_x_10) ;  /* 0x0000016000007945 */ /* 0x000fe80003800200 */
[----:B------:R-:W-:Y:S05]  /*0970*/  @!P1 BRA `(.L_x_11) ;  /* 0x0000000000509947 */ /* 0x000fea0003800000 */
[----:B0-----:R-:W1:Y:S01]  /*0980*/  LDC R5, c[0x0][0x390] ;  /* 0x0000e400ff057b82 */ /* 0x001e620000000800 */
[----:B------:R-:W0:Y:S01]  /*0990*/  LDCU.64 UR6, c[0x0][0x380] ;  /* 0x00007000ff0677ac */ /* 0x000e220008000a00 */
[----:B-1----:R-:W-:-:S05]  /*09a0*/  IMAD R0, R2, R5, R5 ;  /* 0x0000000502007224 */ /* 0x002fca00078e0205 */
[----:B0-----:R-:W-:-:S04]  /*09b0*/  IADD3 R10, P0, PT, R0, UR6, RZ ;  /* 0x00000006000a7c10 */ /* 0x001fc8000ff1e0ff */
[----:B------:R-:W-:-:S05]  /*09c0*/  LEA.HI.X.SX32 R11, R0, UR7, 0x1, P0 ;  /* 0x00000007000b7c11 */ /* 0x000fca00080f0eff */
[----:B------:R-:W5:Y:S04]  /*09d0*/  LDG.E.U8 R5, desc[UR4][R10.64+0x1] ;  /* 0x000001040a057981 */ /* 0x000f68000c1e1100 */
[----:B------:R-:W2:Y:S04]  /*09e0*/  LDG.E.U8 R0, desc[UR4][R10.64] ;  /* 0x000000040a007981 */ /* 0x000ea8000c1e1100 */
[----:B------:R-:W4:Y:S01]  /*09f0*/  LDG.E.U8 R12, desc[UR4][R10.64+0x2] ;  /* 0x000002040a0c7981 */ /* 0x000f22000c1e1100 */
[----:B-----5:R-:W-:Y:S02]  /*0a00*/  I2FP.F32.U32 R5, R5 ;  /* 0x0000000500057245 */ /* 0x020fe40000201000 */
[----:B--2---:R-:W-:-:S03]  /*0a10*/  I2FP.F32.U32 R0, R0 ;  /* 0x0000000000007245 */ /* 0x004fc60000201000 */
[----:B------:R-:W-:Y:S01]  /*0a20*/  FMUL R5, R5, 0.71520000696182250977 ;  /* 0x3f37175905057820 */ /* 0x000fe20000400000 */
[----:B----4-:R-:W-:-:S03]  /*0a30*/  I2FP.F32.U32 R13, R12 ;  /* 0x0000000c000d7245 */ /* 0x010fc60000201000 */
[----:B------:R-:W-:Y:S01]  /*0a40*/  FFMA R0, R0, 0.21259999275207519531, R5 ;  /* 0x3e59b3d000007823 */ /* 0x000fe20000000005 */
[----:B------:R-:W-:-:S03]  /*0a50*/  I2FP.F32.S32 R12, R7 ;  /* 0x00000007000c7245 */ /* 0x000fc60000201400 */
[----:B------:R-:W-:Y:S01]  /*0a60*/  FFMA R13, R13, 0.072200000286102294922, R0 ;  /* 0x3d93dd980d0d7823 */ /* 0x000fe20000000000 */
[----:B---3--:R-:W-:-:S03]  /*0a70*/  I2FP.F32.S32 R0, R8 ;  /* 0x0000000800007245 */ /* 0x008fc60000201400 */
[----:B------:R-:W-:Y:S02]  /*0a80*/  FFMA R7, R13, 2, R12 ;  /* 0x400000000d077823 */ /* 0x000fe4000000000c */
[----:B------:R-:W-:-:S04]  /*0a90*/  FFMA R0, RZ, R13, R0 ;  /* 0x0000000dff007223 */ /* 0x000fc80000000000 */
[----:B------:R-:W0:Y:S08]  /*0aa0*/  F2I.TRUNC.NTZ R7, R7 ;  /* 0x0000000700077305 */ /* 0x000e30000020f100 */
[----:B------:R1:W2:Y:S02]  /*0ab0*/  F2I.TRUNC.NTZ R8, R0 ;  /* 0x0000000000087305 */ /* 0x0002a4000020f100 */
.L_x_11:
[----:B------:R-:W-:Y:S05]  /*0ac0*/  BSYNC.RECONVERGENT B0 ;  /* 0x0000000000007941 */ /* 0x000fea0003800200 */
.L_x_10:
[----:B------:R-:W-:Y:S04]  /*0ad0*/  BSSY.RECONVERGENT B0, `(.L_x_12) ;  /* 0x0000017000007945 */ /* 0x000fe80003800200 */
[----:B------:R-:W-:Y:S05]  /*0ae0*/  @P4 BRA `(.L_x_13) ;  /* 0x0000000000544947 */ /* 0x000fea0003800000 */
[----:B------:R-:W5:Y:S01]  /*0af0*/  LDCU UR6, c[0x0][0x390] ;  /* 0x00007200ff0677ac */ /* 0x000f620008000800 */
[----:B------:R-:W-:Y:S01]  /*0b00*/  IADD3 R6, PT, PT, R6, -0x1, R9 ;  /* 0xffffffff06067810 */ /* 0x000fe20007ffe009 */
[----:B------:R-:W0:Y:S04]  /*0b10*/  LDCU.64 UR8, c[0x0][0x380] ;  /* 0x00007000ff0877ac */ /* 0x000e280008000a00 */
[----:B-----5:R-:W-:-:S05]  /*0b20*/  IMAD R6, R6, UR6, RZ ;  /* 0x0000000606067c24 */ /* 0x020fca000f8e02ff */
[----:B0-----:R-:W-:-:S04]  /*0b30*/  IADD3 R10, P0, PT, R6, UR8, RZ ;  /* 0x00000008060a7c10 */ /* 0x001fc8000ff1e0ff */
[----:B------:R-:W-:-:S05]  /*0b40*/  LEA.HI.X.SX32 R11, R6, UR9, 0x1, P0 ;  /* 0x00000009060b7c11 */ /* 0x000fca00080f0eff */
[----:B------:R-:W5:Y:S04]  /*0b50*/  LDG.E.U8 R5, desc[UR4][R10.64+0x1] ;  /* 0x000001040a057981 */ /* 0x000f68000c1e1100 */
[----:B-1----:R-:W3:Y:S04]  /*0b60*/  LDG.E.U8 R0, desc[UR4][R10.64] ;  /* 0x000000040a007981 */ /* 0x002ee8000c1e1100 */
[----:B------:R-:W4:Y:S01]  /*0b70*/  LDG.E.U8 R6, desc[UR4][R10.64+0x2] ;  /* 0x000002040a067981 */ /* 0x000f22000c1e1100 */
[----:B--2---:R-:W-:Y:S02]  /*0b80*/  I2FP.F32.S32 R7, R7 ;  /* 0x0000000700077245 */ /* 0x004fe40000201400 */
[----:B-----5:R-:W-:-:S02]  /*0b90*/  I2FP.F32.U32 R5, R5 ;  /* 0x0000000500057245 */ /* 0x020fc40000201000 */
[----:B---3--:R-:W-:-:S03]  /*0ba0*/  I2FP.F32.U32 R0, R0 ;  /* 0x0000000000007245 */ /* 0x008fc60000201000 */
[----:B------:R-:W-:Y:S01]  /*0bb0*/  FMUL R5, R5, 0.71520000696182250977 ;  /* 0x3f37175905057820 */ /* 0x000fe20000400000 */
[----:B----4-:R-:W-:-:S03]  /*0bc0*/  I2FP.F32.U32 R13, R6 ;  /* 0x00000006000d7245 */ /* 0x010fc60000201000 */
[----:B------:R-:W-:Y:S01]  /*0bd0*/  FFMA R0, R0, 0.21259999275207519531, R5 ;  /* 0x3e59b3d000007823 */ /* 0x000fe20000000005 */
[----:B------:R-:W-:-:S03]  /*0be0*/  I2FP.F32.S32 R5, R8 ;  /* 0x0000000800057245 */ /* 0x000fc60000201400 */
[----:B------:R-:W-:-:S04]  /*0bf0*/  FFMA R0, R13, 0.072200000286102294922, R0 ;  /* 0x3d93dd980d007823 */ /* 0x000fc80000000000 */
[--C-:B------:R-:W-:Y:S01]  /*0c00*/  FADD R7, R7, -R0.reuse ;  /* 0x8000000007077221 */ /* 0x100fe20000000000 */
[----:B------:R-:W-:-:S04]  /*0c10*/  FADD R0, R5, R0 ;  /* 0x0000000005007221 */ /* 0x000fc80000000000 */
[----:B------:R0:W1:Y:S08]  /*0c20*/  F2I.TRUNC.NTZ R8, R0 ;  /* 0x0000000000087305 */ /* 0x000070000020f100 */
[----:B------:R-:W2:Y:S02]  /*0c30*/  F2I.TRUNC.NTZ R7, R7 ;  /* 0x0000000700077305 */ /* 0x000ea4000020f100 */
.L_x_13:
[----:B------:R-:W-:Y:S05]  /*0c40*/  BSYNC.RECONVERGENT B0 ;  /* 0x0000000000007941 */ /* 0x000fea0003800200 */
.L_x_12:
[----:B------:R-:W-:Y:S04]  /*0c50*/  BSSY.RECONVERGENT B0, `(.L_x_14) ;  /* 0x0000017000007945 */ /* 0x000fe80003800200 */
[----:B------:R-:W-:Y:S05]  /*0c60*/  @P2 BRA `(.L_x_15) ;  /* 0x0000000000542947 */ /* 0x000fea0003800000 */
[----:B------:R-:W5:Y:S01]  /*0c70*/  LDCU UR6, c[0x0][0x390] ;  /* 0x00007200ff0677ac */ /* 0x000f620008000800 */
[----:B------:R-:W-:Y:S01]  /*0c80*/  IMAD.IADD R3, R2, 0x1, R3 ;  /* 0x0000000102037824 */ /* 0x000fe200078e0203 */
[----:B------:R-:W0:Y:S03]  /*0c90*/  LDCU.64 UR8, c[0x0][0x380] ;  /* 0x00007000ff0877ac */ /* 0x000e260008000a00 */
[----:B-----5:R-:W-:-:S05]  /*0ca0*/  IMAD R3, R3, UR6, RZ ;  /* 0x0000000603037c24 */ /* 0x020fca000f8e02ff */
[----:B0-----:R-:W-:-:S04]  /*0cb0*/  IADD3 R10, P0, PT, R3, UR8, RZ ;  /* 0x00000008030a7c10 */ /* 0x001fc8000ff1e0ff */
[----:B------:R-:W-:-:S05]  /*0cc0*/  LEA.HI.X.SX32 R11, R3, UR9, 0x1, P0 ;  /* 0x00000009030b7c11 */ /* 0x000fca00080f0eff */
[----:B------:R-:W5:Y:S04]  /*0cd0*/  LDG.E.U8 R3, desc[UR4][R10.64+0x1] ;  /* 0x000001040a037981 */ /* 0x000f68000c1e1100 */
[----:B-1----:R-:W4:Y:S04]  /*0ce0*/  LDG.E.U8 R0, desc[UR4][R10.64] ;  /* 0x000000040a007981 */ /* 0x002f28000c1e1100 */
[----:B------:R-:W4:Y:S01]  /*0cf0*/  LDG.E.U8 R5, desc[UR4][R10.64+0x2] ;  /* 0x000002040a057981 */ /* 0x000f22000c1e1100 */
[----:B--23--:R-:W-:Y:S02]  /*0d00*/  I2FP.F32.S32 R8, R8 ;  /* 0x0000000800087245 */ /* 0x00cfe40000201400 */
[----:B-----5:R-:W-:-:S02]  /*0d10*/  I2FP.F32.U32 R3, R3 ;  /* 0x0000000300037245 */ /* 0x020fc40000201000 */
[----:B----4-:R-:W-:-:S03]  /*0d20*/  I2FP.F32.U32 R0, R0 ;  /* 0x0000000000007245 */ /* 0x010fc60000201000 */
[----:B------:R-:W-:Y:S01]  /*0d30*/  FMUL R3, R3, 0.71520000696182250977 ;  /* 0x3f37175903037820 */ /* 0x000fe20000400000 */
[----:B------:R-:W-:-:S03]  /*0d40*/  I2FP.F32.U32 R6, R5 ;  /* 0x0000000500067245 */ /* 0x000fc60000201000 */
[----:B------:R-:W-:Y:S01]  /*0d50*/  FFMA R3, R0, 0.21259999275207519531, R3 ;  /* 0x3e59b3d000037823 */ /* 0x000fe20000000003 */
[----:B------:R-:W-:-:S03]  /*0d60*/  I2FP.F32.S32 R0, R7 ;  /* 0x0000000700007245 */ /* 0x000fc60000201400 */
[----:B------:R-:W-:-:S04]  /*0d70*/  FFMA R3, R6, 0.072200000286102294922, R3 ;  /* 0x3d93dd9806037823 */ /* 0x000fc80000000003 */
[----:B------:R-:W-:Y:S01]  /*0d80*/  FFMA R0, RZ, R3, R0 ;  /* 0x00000003ff007223 */ /* 0x000fe20000000000 */
[----:B------:R-:W-:-:S03]  /*0d90*/  FFMA R3, R3, 2, R8 ;  /* 0x4000000003037823 */ /* 0x000fc60000000008 */
[----:B------:R0:W1:Y:S08]  /*0da0*/  F2I.TRUNC.NTZ R7, R0 ;  /* 0x0000000000077305 */ /* 0x000070000020f100 */
[----:B------:R0:W2:Y:S02]  /*0db0*/  F2I.TRUNC.NTZ R8, R3 ;  /* 0x0000000300087305 */ /* 0x0000a4000020f100 */
.L_x_15:
[----:B------:R-:W-:Y:S05]  /*0dc0*/  BSYNC.RECONVERGENT B0 ;  /* 0x0000000000007941 */ /* 0x000fea0003800200 */
.L_x_14:
[----:B------:R-:W-:Y:S04]  /*0dd0*/  BSSY.RECONVERGENT B0, `(.L_x_16) ;  /* 0x0000017000007945 */ /* 0x000fe80003800200 */
[----:B------:R-:W-:Y:S05]  /*0de0*/  @P5 BRA `(.L_x_17) ;  /* 0x0000000000545947 */ /* 0x000fea0003800000 */
[----:B------:R-:W0:Y:S01]  /*0df0*/  LDCU UR6, c[0x0][0x390] ;  /* 0x00007200ff0677ac */ /* 0x000e220008000800 */
[----:B------:R-:W-:Y:S01]  /*0e00*/  IMAD.IADD R4, R4, 0x1, R9 ;  /* 0x0000000104047824 */ /* 0x000fe200078e0209 */
[----:B------:R-:W5:Y:S03]  /*0e10*/  LDCU.64 UR8, c[0x0][0x380] ;  /* 0x00007000ff0877ac */ /* 0x000f660008000a00 */
[----:B01----:R-:W-:-:S05]  /*0e20*/  IMAD R0, R4, UR6, RZ ;  /* 0x0000000604007c24 */ /* 0x003fca000f8e02ff */
[----:B-----5:R-:W-:-:S04]  /*0e30*/  IADD3 R4, P0, PT, R0, UR8, RZ ;  /* 0x0000000800047c10 */ /* 0x020fc8000ff1e0ff */
[----:B------:R-:W-:-:S05]  /*0e40*/  LEA.HI.X.SX32 R5, R0, UR9, 0x1, P0 ;  /* 0x0000000900057c11 */ /* 0x000fca00080f0eff */
[----:B------:R-:W5:Y:S04]  /*0e50*/  LDG.E.U8 R3, desc[UR4][R4.64+0x1] ;  /* 0x0000010404037981 */ /* 0x000f68000c1e1100 */
[----:B------:R-:W3:Y:S04]  /*0e60*/  LDG.E.U8 R0, desc[UR4][R4.64] ;  /* 0x0000000404007981 */ /* 0x000ee8000c1e1100 */
        /* <DEDUP_REMOVED lines=9> */
[--C-:B------:R-:W-:Y:S01]  /*0f00*/  FADD R7, R7, R0.reuse ;  /* 0x0000000007077221 */ /* 0x100fe20000000000 */
[----:B------:R-:W-:-:S04]  /*0f10*/  FADD R0, R3, R0 ;  /* 0x0000000003007221 */ /* 0x000fc80000000000 */
[----:B------:R0:W1:Y:S08]  /*0f20*/  F2I.TRUNC.NTZ R8, R0 ;  /* 0x0000000000087305 */ /* 0x000070000020f100 */
[----:B------:R-:W2:Y:S02]  /*0f30*/  F2I.TRUNC.NTZ R7, R7 ;  /* 0x0000000700077305 */ /* 0x000ea4000020f100 */
.L_x_17:
[----:B------:R-:W-:Y:S05]  /*0f40*/  BSYNC.RECONVERGENT B0 ;  /* 0x0000000000007941 */ /* 0x000fea0003800200 */
.L_x_16:
[----:B012---:R-:W-:Y:S01]  /*0f50*/  IMAD R3, R7, R7, RZ ;  /* 0x0000000707037224 */ /* 0x007fe200078e02ff */
[----:B------:R-:W-:Y:S03]  /*0f60*/  BSSY.RECONVERGENT B0, `(.L_x_18) ;  /* 0x000000f000007945 */ /* 0x000fe60003800200 */
[----:B---3--:R-:W-:-:S05]  /*0f70*/  IMAD R3, R8, R8, R3 ;  /* 0x0000000808037224 */ /* 0x008fca00078e0203 */
[----:B------:R-:W-:-:S04]  /*0f80*/  I2FP.F32.U32 R3, R3 ;  /* 0x0000000300037245 */ /* 0x000fc80000201000 */
[----:B------:R-:W-:Y:S01]  /*0f90*/  IADD3 R0, PT, PT, R3, -0xd000000, RZ ;  /* 0xf300000003007810 */ /* 0x000fe20007ffe0ff */
[----:B------:R0:W1:Y:S03]  /*0fa0*/  MUFU.RSQ R4, R3 ;  /* 0x0000000300047308 */ /* 0x0000660000001400 */
[----:B------:R-:W-:-:S13]  /*0fb0*/  ISETP.GT.U32.AND P0, PT, R0, 0x727fffff, PT ;  /* 0x727fffff0000780c */ /* 0x000fda0003f04070 */
[----:B0-----:R-:W-:Y:S05]  /*0fc0*/  @!P0 BRA `(.L_x_19) ;  /* 0x0000000000108947 */ /* 0x001fea0003800000 */
[----:B------:R-:W-:-:S07]  /*0fd0*/  MOV R8, 0xff0 ;  /* 0x00000ff000087802 */ /* 0x000fce0000000f00 */
[----:B-1--4-:R-:W-:Y:S05]  /*0fe0*/  CALL.REL.NOINC `($__internal_0_$__cuda_sm20_sqrt_rn_f32_slowpath) ;  /* 0x0000000000bc7944 */ /* 0x012fea0003c00000 */
[----:B------:R-:W-:Y:S01]  /*0ff0*/  IMAD.MOV.U32 R0, RZ, RZ, R3 ;  /* 0x000000ffff007224 */ /* 0x000fe200078e0003 */
[----:B------:R-:W-:Y:S06]  /*1000*/  BRA `(.L_x_20) ;  /* 0x0000000000107947 */ /* 0x000fec0003800000 */
.L_x_19:
[----:B-1----:R-:W-:Y:S01]  /*1010*/  FMUL.FTZ R0, R3, R4 ;  /* 0x0000000403007220 */ /* 0x002fe20000410000 */
[----:B------:R-:W-:-:S03]  /*1020*/  FMUL.FTZ R4, R4, 0.5 ;  /* 0x3f00000004047820 */ /* 0x000fc60000410000 */
[----:B------:R-:W-:-:S04]  /*1030*/  FFMA R3, -R0, R0, R3 ;  /* 0x0000000000037223 */ /* 0x000fc80000000103 */
[----:B------:R-:W-:-:S07]  /*1040*/  FFMA R0, R3, R4, R0 ;  /* 0x0000000403007223 */ /* 0x000fce0000000000 */
.L_x_20:
[----:B------:R-:W-:Y:S05]  /*1050*/  BSYNC.RECONVERGENT B0 ;  /* 0x0000000000007941 */ /* 0x000fea0003800200 */
.L_x_18:
[----:B------:R-:W-:Y:S01]  /*1060*/  FMUL R0, R0, 255 ;  /* 0x437f000000007820 */ /* 0x000fe20000400000 */
[----:B------:R-:W-:Y:S01]  /*1070*/  IMAD.MOV.U32 R4, RZ, RZ, 0x3f3504f3 ;  /* 0x3f3504f3ff047424 */ /* 0x000fe200078e00ff */
[----:B------:R-:W-:Y:S01]  /*1080*/  BSSY.RECONVERGENT B0, `(.L_x_21) ;  /* 0x000000d000007945 */ /* 0x000fe20003800200 */
[----:B------:R-:W-:Y:S01]  /*1090*/  IMAD.MOV.U32 R3, RZ, RZ, 0x3fb504f3 ;  /* 0x3fb504f3ff037424 */ /* 0x000fe200078e00ff */
[----:B------:R-:W0:Y:S03]  /*10a0*/  FCHK P0, R0, 1.4142135381698608398 ;  /* 0x3fb504f300007902 */ /* 0x000e260000000000 */
[----:B------:R-:W-:-:S04]  /*10b0*/  FFMA R3, R4, -R3, 1 ;  /* 0x3f80000004037423 */ /* 0x000fc80000000803 */
[----:B------:R-:W-:-:S04]  /*10c0*/  FFMA R3, R3, R4, 0.70710676908493041992 ;  /* 0x3f3504f303037423 */ /* 0x000fc80000000004 */
[----:B------:R-:W-:-:S04]  /*10d0*/  FFMA R4, R0, R3, RZ ;  /* 0x0000000300047223 */ /* 0x000fc800000000ff */
[----:B------:R-:W-:-:S04]  /*10e0*/  FFMA R5, R4, -1.4142135381698608398, R0 ;  /* 0xbfb504f304057823 */ /* 0x000fc80000000000 */
[----:B------:R-:W-:Y:S01]  /*10f0*/  FFMA R3, R3, R5, R4 ;  /* 0x0000000503037223 */ /* 0x000fe20000000004 */
[----:B0-----:R-:W-:Y:S06]  /*1100*/  @!P0 BRA `(.L_x_22) ;  /* 0x0000000000108947 */ /* 0x001fec0003800000 */
[----:B------:R-:W-:Y:S01]  /*1110*/  IMAD.MOV.U32 R3, RZ, RZ, 0x3fb504f3 ;  /* 0x3fb504f3ff037424 */ /* 0x000fe200078e00ff */
[----:B------:R-:W-:-:S07]  /*1120*/  MOV R4, 0x1140 ;  /* 0x0000114000047802 */ /* 0x000fce0000000f00 */
[----:B----4-:R-:W-:Y:S05]  /*1130*/  CALL.REL.NOINC `($__internal_1_$__cuda_sm3x_div_rn_noftz_f32_slowpath) ;  /* 0x0000000000c07944 */ /* 0x010fea0003c00000 */
[----:B------:R-:W-:-:S07]  /*1140*/  IMAD.MOV.U32 R3, RZ, RZ, R0 ;  /* 0x000000ffff037224 */ /* 0x000fce00078e0000 */
.L_x_22:
[----:B------:R-:W-:Y:S05]  /*1150*/  BSYNC.RECONVERGENT B0 ;  /* 0x0000000000007941 */ /* 0x000fea0003800200 */
.L_x_21:
[----:B------:R-:W-:Y:S01]  /*1160*/  IMAD.MOV.U32 R5, RZ, RZ, 0x3b808081 ;  /* 0x3b808081ff057424 */ /* 0x000fe200078e00ff */
[----:B------:R-:W0:Y:S01]  /*1170*/  FCHK P0, R3, 255 ;  /* 0x437f000003007902 */ /* 0x000e220000000000 */
[----:B------:R-:W-:Y:S01]  /*1180*/  IMAD.MOV.U32 R0, RZ, RZ, 0x437f0000 ;  /* 0x437f0000ff007424 */ /* 0x000fe200078e00ff */
[----:B------:R-:W-:Y:S03]  /*1190*/  BSSY.RECONVERGENT B0, `(.L_x_23) ;  /* 0x000000b000007945 */ /* 0x000fe60003800200 */
[----:B------:R-:W-:-:S04]  /*11a0*/  FFMA R0, R5, -R0, 1 ;  /* 0x3f80000005007423 */ /* 0x000fc80000000800 */
[----:B------:R-:W-:-:S04]  /*11b0*/  FFMA R0, R0, R5, 0.0039215688593685626984 ;  /* 0x3b80808100007423 */ /* 0x000fc80000000005 */
[----:B------:R-:W-:-:S04]  /*11c0*/  FFMA R4, R0, R3, RZ ;  /* 0x0000000300047223 */ /* 0x000fc800000000ff */
[----:B------:R-:W-:-:S04]  /*11d0*/  FFMA R5, R4, -255, R3 ;  /* 0xc37f000004057823 */ /* 0x000fc80000000003 */
[----:B------:R-:W-:Y:S01]  /*11e0*/  FFMA R0, R0, R5, R4 ;  /* 0x0000000500007223 */ /* 0x000fe20000000004 */
[----:B0-----:R-:W-:Y:S06]  /*11f0*/  @!P0 BRA `(.L_x_24) ;  /* 0x0000000000108947 */ /* 0x001fec0003800000 */
[----:B------:R-:W-:Y:S01]  /*1200*/  MOV R0, R3 ;  /* 0x0000000300007202 */ /* 0x000fe20000000f00 */
[----:B------:R-:W-:Y:S01]  /*1210*/  IMAD.MOV.U32 R3, RZ, RZ, 0x437f0000 ;  /* 0x437f0000ff037424 */ /* 0x000fe200078e00ff */
[----:B------:R-:W-:-:S07]  /*1220*/  MOV R4, 0x1240 ;  /* 0x0000124000047802 */ /* 0x000fce0000000f00 */
[----:B----4-:R-:W-:Y:S05]  /*1230*/  CALL.REL.NOINC `($__internal_1_$__cuda_sm3x_div_rn_noftz_f32_slowpath) ;  /* 0x0000000000807944 */ /* 0x010fea0003c00000 */
.L_x_24:
[----:B------:R-:W-:Y:S05]  /*1240*/  BSYNC.RECONVERGENT B0 ;  /* 0x0000000000007941 */ /* 0x000fea0003800200 */
.L_x_23:
[----:B------:R-:W0:Y:S01]  /*1250*/  LDCU.64 UR6, c[0x0][0x380] ;  /* 0x00007000ff0677ac */ /* 0x000e220008000a00 */
[----:B------:R-:W1:Y:S01]  /*1260*/  F2I.U32.TRUNC.NTZ R5, R0 ;  /* 0x0000000000057305 */ /* 0x000e62000020f000 */
[----:B------:R-:W-:-:S05]  /*1270*/  IMAD R3, R2, 0x3, RZ ;  /* 0x0000000302037824 */ /* 0x000fca00078e02ff */
[----:B0-----:R-:W-:-:S04]  /*1280*/  IADD3 R2, P0, PT, R3, UR6, RZ ;  /* 0x0000000603027c10 */ /* 0x001fc8000ff1e0ff */
[----:B------:R-:W-:-:S05]  /*1290*/  LEA.HI.X.SX32 R3, R3, UR7, 0x1, P0 ;  /* 0x0000000703037c11 */ /* 0x000fca00080f0eff */
[----:B-1----:R-:W-:Y:S04]  /*12a0*/  STG.E.U8 desc[UR4][R2.64], R5 ;  /* 0x0000000502007986 */ /* 0x002fe8000c101104 */
[----:B------:R-:W-:Y:S04]  /*12b0*/  STG.E.U8 desc[UR4][R2.64+0x1], R5 ;  /* 0x0000010502007986 */ /* 0x000fe8000c101104 */
[----:B------:R-:W-:Y:S01]  /*12c0*/  STG.E.U8 desc[UR4][R2.64+0x2], R5 ;  /* 0x0000020502007986 */ /* 0x000fe2000c101104 */
[----:B------:R-:W-:Y:S05]  /*12d0*/  EXIT ;  /* 0x000000000000794d */ /* 0x000fea0003800000 */
        .weak           $__internal_0_$__cuda_sm20_sqrt_rn_f32_slowpath
        .type           $__internal_0_$__cuda_sm20_sqrt_rn_f32_slowpath,@function
        .size           $__internal_0_$__cuda_sm20_sqrt_rn_f32_slowpath,($__internal_1_$__cuda_sm3x_div_rn_noftz_f32_slowpath - $__internal_0_$__cuda_sm20_sqrt_rn_f32_slowpath)
$__internal_0_$__cuda_sm20_sqrt_rn_f32_slowpath:
[----:B------:R-:W-:-:S13]  /*12e0*/  LOP3.LUT P0, RZ, R3, 0x7fffffff, RZ, 0xc0, !PT ;  /* 0x7fffffff03ff7812 */ /* 0x000fda000780c0ff */
[----:B------:R-:W-:Y:S05]  /*12f0*/  @!P0 BRA `(.L_x_25) ;  /* 0x0000000000448947 */ /* 0x000fea0003800000 */
[----:B------:R-:W-:Y:S01]  /*1300*/  FSETP.GEU.FTZ.AND P0, PT, R3, RZ, PT ;  /* 0x000000ff0300720b */ /* 0x000fe20003f1e000 */
[----:B------:R-:W-:-:S12]  /*1310*/  IMAD.MOV.U32 R0, RZ, RZ, R3 ;  /* 0x000000ffff007224 */ /* 0x000fd800078e0003 */
[----:B------:R-:W-:Y:S01]  /*1320*/  @!P0 IMAD.MOV.U32 R3, RZ, RZ, 0x7fffffff ;  /* 0x7fffffffff038424 */ /* 0x000fe200078e00ff */
[----:B------:R-:W-:Y:S06]  /*1330*/  @!P0 BRA `(.L_x_25) ;  /* 0x0000000000348947 */ /* 0x000fec0003800000 */
[----:B------:R-:W-:-:S13]  /*1340*/  FSETP.GTU.FTZ.AND P0, PT, |R0|, +INF , PT ;  /* 0x7f8000000000780b */ /* 0x000fda0003f1c200 */
[----:B------:R-:W-:Y:S01]  /*1350*/  @P0 FADD.FTZ R3, R0, 1 ;  /* 0x3f80000000030421 */ /* 0x000fe20000010000 */
[----:B------:R-:W-:Y:S06]  /*1360*/  @P0 BRA `(.L_x_25) ;  /* 0x0000000000280947 */ /* 0x000fec0003800000 */
[----:B------:R-:W-:-:S13]  /*1370*/  FSETP.NEU.FTZ.AND P0, PT, |R0|, +INF , PT ;  /* 0x7f8000000000780b */ /* 0x000fda0003f1d200 */
[----:B------:R-:W-:-:S04]  /*1380*/  @P0 FFMA R4, R0, 1.84467440737095516160e+19, RZ ;  /* 0x5f80000000040823 */ /* 0x000fc800000000ff */
[----:B------:R-:W0:Y:S02]  /*1390*/  @P0 MUFU.RSQ R3, R4 ;  /* 0x0000000400030308 */ /* 0x000e240000001400 */
[----:B0-----:R-:W-:Y:S01]  /*13a0*/  @P0 FMUL.FTZ R5, R4, R3 ;  /* 0x0000000304050220 */ /* 0x001fe20000410000 */
[----:B------:R-:W-:Y:S01]  /*13b0*/  @P0 FMUL.FTZ R7, R3, 0.5 ;  /* 0x3f00000003070820 */ /* 0x000fe20000410000 */
[----:B------:R-:W-:Y:S02]  /*13c0*/  @!P0 IMAD.MOV.U32 R3, RZ, RZ, R0 ;  /* 0x000000ffff038224 */ /* 0x000fe400078e0000 */
[----:B------:R-:W-:-:S04]  /*13d0*/  @P0 FADD.FTZ R6, -R5, -RZ ;  /* 0x800000ff05060221 */ /* 0x000fc80000010100 */
[----:B------:R-:W-:-:S04]  /*13e0*/  @P0 FFMA R6, R5, R6, R4 ;  /* 0x0000000605060223 */ /* 0x000fc80000000004 */
[----:B------:R-:W-:-:S04]  /*13f0*/  @P0 FFMA R6, R6, R7, R5 ;  /* 0x0000000706060223 */ /* 0x000fc80000000005 */
[----:B------:R-:W-:-:S07]  /*1400*/  @P0 FMUL.FTZ R3, R6, 2.3283064365386962891e-10 ;  /* 0x2f80000006030820 */ /* 0x000fce0000410000 */
.L_x_25:
[----:B------:R-:W-:Y:S02]  /*1410*/  IMAD.MOV.U32 R4, RZ, RZ, R8 ;  /* 0x000000ffff047224 */ /* 0x000fe400078e0008 */
[----:B------:R-:W-:-:S04]  /*1420*/  IMAD.MOV.U32 R5, RZ, RZ, 0x0 ;  /* 0x00000000ff057424 */ /* 0x000fc800078e00ff */
[----:B------:R-:W-:Y:S05]  /*1430*/  RET.REL.NODEC R4 `(_Z11SobelKernelPhiii) ;  /* 0xffffffe804f07950 */ /* 0x000fea0003c3ffff */
        .weak           $__internal_1_$__cuda_sm3x_div_rn_noftz_f32_slowpath
        .type           $__internal_1_$__cuda_sm3x_div_rn_noftz_f32_slowpath,@function
        .size           $__internal_1_$__cuda_sm3x_div_rn_noftz_f32_slowpath,(.L_x_39 - $__internal_1_$__cuda_sm3x_div_rn_noftz_f32_slowpath)
$__internal_1_$__cuda_sm3x_div_rn_noftz_f32_slowpath:
[----:B------:R-:W-:Y:S01]  /*1440*/  SHF.R.U32.HI R6, RZ, 0x17, R3 ;  /* 0x00000017ff067819 */ /* 0x000fe20000011603 */
[----:B------:R-:W-:Y:S01]  /*1450*/  BSSY.RECONVERGENT B1, `(.L_x_26) ;  /* 0x0000062000017945 */ /* 0x000fe20003800200 */
[----:B------:R-:W-:Y:S02]  /*1460*/  SHF.R.U32.HI R5, RZ, 0x17, R0 ;  /* 0x00000017ff057819 */ /* 0x000fe40000011600 */
[----:B------:R-:W-:Y:S02]  /*1470*/  LOP3.LUT R10, R6, 0xff, RZ, 0xc0, !PT ;  /* 0x000000ff060a7812 */ /* 0x000fe400078ec0ff */
[----:B------:R-:W-:-:S03]  /*1480*/  LOP3.LUT R8, R5, 0xff, RZ, 0xc0, !PT ;  /* 0x000000ff05087812 */ /* 0x000fc600078ec0ff */
[----:B------:R-:W-:Y:S01]  /*1490*/  VIADD R7, R10, 0xffffffff ;  /* 0xffffffff0a077836 */ /* 0x000fe20000000000 */
[----:B------:R-:W-:-:S04]  /*14a0*/  IADD3 R6, PT, PT, R8, -0x1, RZ ;  /* 0xffffffff08067810 */ /* 0x000fc80007ffe0ff */
[----:B------:R-:W-:-:S04]  /*14b0*/  ISETP.GT.U32.AND P0, PT, R7, 0xfd, PT ;  /* 0x000000fd0700780c */ /* 0x000fc80003f04070 */
[----:B------:R-:W-:-:S13]  /*14c0*/  ISETP.GT.U32.OR P0, PT, R6, 0xfd, P0 ;  /* 0x000000fd0600780c */ /* 0x000fda0000704470 */
[----:B------:R-:W-:Y:S01]  /*14d0*/  @!P0 IMAD.MOV.U32 R5, RZ, RZ, RZ ;  /* 0x000000ffff058224 */ /* 0x000fe200078e00ff */
[----:B------:R-:W-:Y:S06]  /*14e0*/  @!P0 BRA `(.L_x_27) ;  /* 0x00000000005c8947 */ /* 0x000fec0003800000 */
[----:B------:R-:W-:Y:S02]  /*14f0*/  FSETP.GTU.FTZ.AND P0, PT, |R0|, +INF , PT ;  /* 0x7f8000000000780b */ /* 0x000fe40003f1c200 */
[----:B------:R-:W-:-:S04]  /*1500*/  FSETP.GTU.FTZ.AND P1, PT, |R3|, +INF , PT ;  /* 0x7f8000000300780b */ /* 0x000fc80003f3c200 */
[----:B------:R-:W-:-:S13]  /*1510*/  PLOP3.LUT P0, PT, P0, P1, PT, 0xf8, 0x8f ;  /* 0x00000000008f781c */ /* 0x000fda0000703f70 */
[----:B------:R-:W-:Y:S05]  /*1520*/  @P0 BRA `(.L_x_28) ;  /* 0x00000004004c0947 */ /* 0x000fea0003800000 */
[----:B------:R-:W-:-:S13]  /*1530*/  LOP3.LUT P0, RZ, R3, 0x7fffffff, R0, 0xc8, !PT ;  /* 0x7fffffff03ff7812 */ /* 0x000fda000780c800 */
[----:B------:R-:W-:Y:S05]  /*1540*/  @!P0 BRA `(.L_x_29) ;  /* 0x00000004003c8947 */ /* 0x000fea0003800000 */
[C---:B------:R-:W-:Y:S02]  /*1550*/  FSETP.NEU.FTZ.AND P0, PT, |R0|.reuse, +INF , PT ;  /* 0x7f8000000000780b */ /* 0x040fe40003f1d200 */
[----:B------:R-:W-:Y:S02]  /*1560*/  FSETP.NEU.FTZ.AND P2, PT, |R3|, +INF , PT ;  /* 0x7f8000000300780b */ /* 0x000fe40003f5d200 */
[----:B------:R-:W-:-:S11]  /*1570*/  FSETP.NEU.FTZ.AND P1, PT, |R0|, +INF , PT ;  /* 0x7f8000000000780b */ /* 0x000fd60003f3d200 */
[----:B------:R-:W-:Y:S05]  /*1580*/  @!P2 BRA !P0, `(.L_x_29) ;  /* 0x00000004002ca947 */ /* 0x000fea0004000000 */
[----:B------:R-:W-:-:S04]  /*1590*/  LOP3.LUT P0, RZ, R0, 0x7fffffff, RZ, 0xc0, !PT ;  /* 0x7fffffff00ff7812 */ /* 0x000fc8000780c0ff */
[----:B------:R-:W-:-:S13]  /*15a0*/  PLOP3.LUT P0, PT, P2, P0, PT, 0x2f, 0xf2 ;  /* 0x0000000000f2781c */ /* 0x000fda0001700577 */
[----:B------:R-:W-:Y:S05]  /*15b0*/  @P0 BRA `(.L_x_30) ;  /* 0x0000000400180947 */ /* 0x000fea0003800000 */
[----:B------:R-:W-:-:S04]  /*15c0*/  LOP3.LUT P0, RZ, R3, 0x7fffffff, RZ, 0xc0, !PT ;  /* 0x7fffffff03ff7812 */ /* 0x000fc8000780c0ff */
[----:B------:R-:W-:-:S13]  /*15d0*/  PLOP3.LUT P0, PT, P1, P0, PT, 0x2f, 0xf2 ;  /* 0x0000000000f2781c */ /* 0x000fda0000f00577 */
[----:B------:R-:W-:Y:S05]  /*15e0*/  @P0 BRA `(.L_x_31) ;  /* 0x0000000400000947 */ /* 0x000fea0003800000 */
[----:B------:R-:W-:Y:S02]  /*15f0*/  ISETP.GE.AND P0, PT, R6, RZ, PT ;  /* 0x000000ff0600720c */ /* 0x000fe40003f06270 */
[----:B------:R-:W-:-:S11]  /*1600*/  ISETP.GE.AND P1, PT, R7, RZ, PT ;  /* 0x000000ff0700720c */ /* 0x000fd60003f26270 */
[----:B------:R-:W-:Y:S02]  /*1610*/  @P0 IMAD.MOV.U32 R5, RZ, RZ, RZ ;  /* 0x000000ffff050224 */ /* 0x000fe400078e00ff */
[----:B------:R-:W-:Y:S01]  /*1620*/  @!P0 FFMA R0, R0, 1.84467440737095516160e+19, RZ ;  /* 0x5f80000000008823 */ /* 0x000fe200000000ff */
[----:B------:R-:W-:Y:S02]  /*1630*/  @!P0 IMAD.MOV.U32 R5, RZ, RZ, -0x40 ;  /* 0xffffffc0ff058424 */ /* 0x000fe400078e00ff */
[----:B------:R-:W-:Y:S02]  /*1640*/  @!P1 FFMA R3, R3, 1.84467440737095516160e+19, RZ ;  /* 0x5f80000003039823 */ /* 0x000fe400000000ff */
[----:B------:R-:W-:-:S07]  /*1650*/  @!P1 VIADD R5, R5, 0x40 ;  /* 0x0000004005059836 */ /* 0x000fce0000000000 */
.L_x_27:
[----:B------:R-:W-:Y:S01]  /*1660*/  LEA R6, R10, 0xc0800000, 0x17 ;  /* 0xc08000000a067811 */ /* 0x000fe200078eb8ff */
[----:B------:R-:W-:Y:S04]  /*1670*/  BSSY.RECONVERGENT B2, `(.L_x_32) ;  /* 0x0000036000027945 */ /* 0x000fe80003800200 */
[----:B------:R-:W-:Y:S02]  /*1680*/  IMAD.IADD R6, R3, 0x1, -R6 ;  /* 0x0000000103067824 */ /* 0x000fe400078e0a06 */
[----:B------:R-:W-:Y:S02]  /*1690*/  VIADD R3, R8, 0xffffff81 ;  /* 0xffffff8108037836 */ /* 0x000fe40000000000 */
[----:B------:R0:W1:Y:S01]  /*16a0*/  MUFU.RCP R7, R6 ;  /* 0x0000000600077308 */ /* 0x0000620000001000 */
[----:B------:R-:W-:Y:S01]  /*16b0*/  FADD.FTZ R9, -R6, -RZ ;  /* 0x800000ff06097221 */ /* 0x000fe20000010100 */
[C---:B------:R-:W-:Y:S01]  /*16c0*/  IMAD R0, R3.reuse, -0x800000, R0 ;  /* 0xff80000003007824 */ /* 0x040fe200078e0200 */
[----:B0-----:R-:W-:-:S05]  /*16d0*/  IADD3 R6, PT, PT, R3, 0x7f, -R10 ;  /* 0x0000007f03067810 */ /* 0x001fca0007ffe80a */
[----:B------:R-:W-:Y:S02]  /*16e0*/  IMAD.IADD R6, R6, 0x1, R5 ;  /* 0x0000000106067824 */ /* 0x000fe400078e0205 */
[----:B-1----:R-:W-:-:S04]  /*16f0*/  FFMA R8, R7, R9, 1 ;  /* 0x3f80000007087423 */ /* 0x002fc80000000009 */
[----:B------:R-:W-:-:S04]  /*1700*/  FFMA R12, R7, R8, R7 ;  /* 0x00000008070c7223 */ /* 0x000fc80000000007 */
[----:B------:R-:W-:-:S04]  /*1710*/  FFMA R7, R0, R12, RZ ;  /* 0x0000000c00077223 */ /* 0x000fc800000000ff */
[----:B------:R-:W-:-:S04]  /*1720*/  FFMA R8, R9, R7, R0 ;  /* 0x0000000709087223 */ /* 0x000fc80000000000 */
[----:B------:R-:W-:-:S04]  /*1730*/  FFMA R7, R12, R8, R7 ;  /* 0x000000080c077223 */ /* 0x000fc80000000007 */
[----:B------:R-:W-:-:S04]  /*1740*/  FFMA R8, R9, R7, R0 ;  /* 0x0000000709087223 */ /* 0x000fc80000000000 */
[----:B------:R-:W-:-:S05]  /*1750*/  FFMA R0, R12, R8, R7 ;  /* 0x000000080c007223 */ /* 0x000fca0000000007 */
[----:B------:R-:W-:-:S04]  /*1760*/  SHF.R.U32.HI R3, RZ, 0x17, R0 ;  /* 0x00000017ff037819 */ /* 0x000fc80000011600 */
[----:B------:R-:W-:-:S04]  /*1770*/  LOP3.LUT R3, R3, 0xff, RZ, 0xc0, !PT ;  /* 0x000000ff03037812 */ /* 0x000fc800078ec0ff */
[----:B------:R-:W-:-:S05]  /*1780*/  IADD3 R9, PT, PT, R3, R6, RZ ;  /* 0x0000000603097210 */ /* 0x000fca0007ffe0ff */
[----:B------:R-:W-:-:S05]  /*1790*/  VIADD R3, R9, 0xffffffff ;  /* 0xffffffff09037836 */ /* 0x000fca0000000000 */
[----:B------:R-:W-:-:S13]  /*17a0*/  ISETP.GE.U32.AND P0, PT, R3, 0xfe, PT ;  /* 0x000000fe0300780c */ /* 0x000fda0003f06070 */
[----:B------:R-:W-:Y:S05]  /*17b0*/  @!P0 BRA `(.L_x_33) ;  /* 0x0000000000808947 */ /* 0x000fea0003800000 */
[----:B------:R-:W-:-:S13]  /*17c0*/  ISETP.GT.AND P0, PT, R9, 0xfe, PT ;  /* 0x000000fe0900780c */ /* 0x000fda0003f04270 */
[----:B------:R-:W-:Y:S05]  /*17d0*/  @P0 BRA `(.L_x_34) ;  /* 0x00000000006c0947 */ /* 0x000fea0003800000 */
[----:B------:R-:W-:-:S13]  /*17e0*/  ISETP.GE.AND P0, PT, R9, 0x1, PT ;  /* 0x000000010900780c */ /* 0x000fda0003f06270 */
[----:B------:R-:W-:Y:S05]  /*17f0*/  @P0 BRA `(.L_x_35) ;  /* 0x0000000000740947 */ /* 0x000fea0003800000 */
[----:B------:R-:W-:Y:S02]  /*1800*/  ISETP.GE.AND P0, PT, R9, -0x18, PT ;  /* 0xffffffe80900780c */ /* 0x000fe40003f06270 */
[----:B------:R-:W-:-:S11]  /*1810*/  LOP3.LUT R0, R0, 0x80000000, RZ, 0xc0, !PT ;  /* 0x8000000000007812 */ /* 0x000fd600078ec0ff */
[----:B------:R-:W-:Y:S05]  /*1820*/  @!P0 BRA `(.L_x_35) ;  /* 0x0000000000688947 */ /* 0x000fea0003800000 */
[CCC-:B------:R-:W-:Y:S01]  /*1830*/  FFMA.RZ R3, R12.reuse, R8.reuse, R7.reuse ;  /* 0x000000080c037223 */ /* 0x1c0fe2000000c007 */
[CCC-:B------:R-:W-:Y:S01]  /*1840*/  FFMA.RM R6, R12.reuse, R8.reuse, R7.reuse ;  /* 0x000000080c067223 */ /* 0x1c0fe20000004007 */
[C---:B------:R-:W-:Y:S02]  /*1850*/  ISETP.NE.AND P2, PT, R9.reuse, RZ, PT ;  /* 0x000000ff0900720c */ /* 0x040fe40003f45270 */
[----:B------:R-:W-:Y:S02]  /*1860*/  ISETP.NE.AND P1, PT, R9, RZ, PT ;  /* 0x000000ff0900720c */ /* 0x000fe40003f25270 */
[----:B------:R-:W-:Y:S01]  /*1870*/  LOP3.LUT R5, R3, 0x7fffff, RZ, 0xc0, !PT ;  /* 0x007fffff03057812 */ /* 0x000fe200078ec0ff */
[----:B------:R-:W-:Y:S01]  /*1880*/  FFMA.RP R3, R12, R8, R7 ;  /* 0x000000080c037223 */ /* 0x000fe20000008007 */
[----:B------:R-:W-:Y:S02]  /*1890*/  VIADD R8, R9, 0x20 ;  /* 0x0000002009087836 */ /* 0x000fe40000000000 */
[----:B------:R-:W-:Y:S01]  /*18a0*/  LOP3.LUT R5, R5, 0x800000, RZ, 0xfc, !PT ;  /* 0x0080000005057812 */ /* 0x000fe200078efcff */
[----:B------:R-:W-:Y:S01]  /*18b0*/  IMAD.MOV R7, RZ, RZ, -R9 ;  /* 0x000000ffff077224 */ /* 0x000fe200078e0a09 */
[----:B------:R-:W-:-:S02]  /*18c0*/  FSETP.NEU.FTZ.AND P0, PT, R3, R6, PT ;  /* 0x000000060300720b */ /* 0x000fc40003f1d000 */
[----:B------:R-:W-:Y:S02]  /*18d0*/  SHF.L.U32 R8, R5, R8, RZ ;  /* 0x0000000805087219 */ /* 0x000fe400000006ff */
[----:B------:R-:W-:Y:S02]  /*18e0*/  SEL R6, R7, RZ, P2 ;  /* 0x000000ff07067207 */ /* 0x000fe40001000000 */
[----:B------:R-:W-:Y:S02]  /*18f0*/  ISETP.NE.AND P1, PT, R8, RZ, P1 ;  /* 0x000000ff0800720c */ /* 0x000fe40000f25270 */
[----:B------:R-:W-:Y:S02]  /*1900*/  SHF.R.U32.HI R6, RZ, R6, R5 ;  /* 0x00000006ff067219 */ /* 0x000fe40000011605 */
[----:B------:R-:W-:Y:S02]  /*1910*/  PLOP3.LUT P0, PT, P0, P1, PT, 0xf8, 0x8f ;  /* 0x00000000008f781c */ /* 0x000fe40000703f70 */
[----:B------:R-:W-:-:S02]  /*1920*/  SHF.R.U32.HI R8, RZ, 0x1, R6 ;  /* 0x00000001ff087819 */ /* 0x000fc40000011606 */
[----:B------:R-:W-:-:S04]  /*1930*/  SEL R3, RZ, 0x1, !P0 ;  /* 0x00000001ff037807 */ /* 0x000fc80004000000 */
[----:B------:R-:W-:-:S04]  /*1940*/  LOP3.LUT R3, R3, 0x1, R8, 0xf8, !PT ;  /* 0x0000000103037812 */ /* 0x000fc800078ef808 */
[----:B------:R-:W-:-:S05]  /*1950*/  LOP3.LUT R3, R3, R6, RZ, 0xc0, !PT ;  /* 0x0000000603037212 */ /* 0x000fca00078ec0ff */
[----:B------:R-:W-:-:S05]  /*1960*/  IMAD.IADD R3, R8, 0x1, R3 ;  /* 0x0000000108037824 */ /* 0x000fca00078e0203 */
[----:B------:R-:W-:Y:S01]  /*1970*/  LOP3.LUT R0, R3, R0, RZ, 0xfc, !PT ;  /* 0x0000000003007212 */ /* 0x000fe200078efcff */
[----:B------:R-:W-:Y:S06]  /*1980*/  BRA `(.L_x_35) ;  /* 0x0000000000107947 */ /* 0x000fec0003800000 */
.L_x_34:
[----:B------:R-:W-:-:S04]  /*1990*/  LOP3.LUT R0, R0, 0x80000000, RZ, 0xc0, !PT ;  /* 0x8000000000007812 */ /* 0x000fc800078ec0ff */
[----:B------:R-:W-:Y:S01]  /*19a0*/  LOP3.LUT R0, R0, 0x7f800000, RZ, 0xfc, !PT ;  /* 0x7f80000000007812 */ /* 0x000fe200078efcff */
[----:B------:R-:W-:Y:S06]  /*19b0*/  BRA `(.L_x_35) ;  /* 0x0000000000047947 */ /* 0x000fec0003800000 */
.L_x_33:
[----:B------:R-:W-:-:S07]  /*19c0*/  IMAD R0, R6, 0x800000, R0 ;  /* 0x0080000006007824 */ /* 0x000fce00078e0200 */
.L_x_35:
[----:B------:R-:W-:Y:S05]  /*19d0*/  BSYNC.RECONVERGENT B2 ;  /* 0x0000000000027941 */ /* 0x000fea0003800200 */
.L_x_32:
[----:B------:R-:W-:Y:S05]  /*19e0*/  BRA `(.L_x_36) ;  /* 0x0000000000207947 */ /* 0x000fea0003800000 */
.L_x_31:
[----:B------:R-:W-:-:S04]  /*19f0*/  LOP3.LUT R0, R3, 0x80000000, R0, 0x48, !PT ;  /* 0x8000000003007812 */ /* 0x000fc800078e4800 */
[----:B------:R-:W-:Y:S01]  /*1a00*/  LOP3.LUT R0, R0, 0x7f800000, RZ, 0xfc, !PT ;  /* 0x7f80000000007812 */ /* 0x000fe200078efcff */
[----:B------:R-:W-:Y:S06]  /*1a10*/  BRA `(.L_x_36) ;  /* 0x0000000000147947 */ /* 0x000fec0003800000 */
.L_x_30:
[----:B------:R-:W-:Y:S01]  /*1a20*/  LOP3.LUT R0, R3, 0x80000000, R0, 0x48, !PT ;  /* 0x8000000003007812 */ /* 0x000fe200078e4800 */
[----:B------:R-:W-:Y:S06]  /*1a30*/  BRA `(.L_x_36) ;  /* 0x00000000000c7947 */ /* 0x000fec0003800000 */
.L_x_29:
[----:B------:R-:W0:Y:S01]  /*1a40*/  MUFU.RSQ R0, -QNAN ;  /* 0xffc0000000007908 */ /* 0x000e220000001400 */
[----:B------:R-:W-:Y:S05]  /*1a50*/  BRA `(.L_x_36) ;  /* 0x0000000000047947 */ /* 0x000fea0003800000 */
.L_x_28:
[----:B------:R-:W-:-:S07]  /*1a60*/  FADD.FTZ R0, R0, R3 ;  /* 0x0000000300007221 */ /* 0x000fce0000010000 */
.L_x_36:
[----:B------:R-:W-:Y:S05]  /*1a70*/  BSYNC.RECONVERGENT B1 ;  /* 0x0000000000017941 */ /* 0x000fea0003800200 */
.L_x_26:
[----:B------:R-:W-:-:S04]  /*1a80*/  IMAD.MOV.U32 R5, RZ, RZ, 0x0 ;  /* 0x00000000ff057424 */ /* 0x000fc800078e00ff */
[----:B0-----:R-:W-:Y:S05]  /*1a90*/  RET.REL.NODEC R4 `(_Z11SobelKernelPhiii) ;  /* 0xffffffe404587950 */ /* 0x001fea0003c3ffff */
.L_x_37:
[----:B------:R-:W-:-:S00]  /*1aa0*/  BRA `(.L_x_37) ;  /* 0xfffffffc00fc7947 */ /* 0x000fc0000383ffff */
[----:B------:R-:W-:-:S00]  /*1ab0*/  NOP ;  /* 0x0000000000007918 */ /* 0x000fc00000000000 */
        /* <DEDUP_REMOVED lines=12> */
.L_x_39:


//--------------------- .nv.shared.reserved.0     --------------------------
	.section	.nv.shared.reserved.0,"aw",@nobits
	.weak		__nv_reservedSMEM_offset_0_alias
	.size		__nv_reservedSMEM_offset_0_alias, 0, 64
	.other		__nv_reservedSMEM_offset_0_alias,@"STO_CUDA_RESERVED_SHARED STV_DEFAULT"
__nv_reservedSMEM_offset_0_alias:
	.zero		0
	.zero		64


//--------------------- .nv.constant0._Z11SobelKernelPhiii --------------------------
	.section	.nv.constant0._Z11SobelKernelPhiii,"a",@progbits
	.sectionflags	@""
	.align	4
.nv.constant0._Z11SobelKernelPhiii:
	.zero		916


//--------------------- SYMBOLS --------------------------

	.type		.nv.reservedSmem.offset0,@object
	.size		.nv.reservedSmem.offset0,0x4
